def matmul_kernel(
    a_ptr,
    b_ptr,
    c_ptr,
    M,
    N,
    K,
    stride_am,
    stride_ak,
    stride_bk,
    stride_bn,
    stride_cm,
    stride_cn,
    BLOCK_M: tl.constexpr,
    BLOCK_N: tl.constexpr,
    BLOCK_K: tl.constexpr,
    GROUP_M: tl.constexpr,
):
    pid = tl.program_id(axis=0)
    num_pid_m = tl.cdiv(M, BLOCK_M)
    num_pid_n = tl.cdiv(N, BLOCK_N)
    num_pid_in_group = GROUP_M * num_pid_n
    group_id = pid // num_pid_in_group
    first_pid_m = group_id * GROUP_M
    group_size_m = min(num_pid_m - first_pid_m, GROUP_M)
    pid_m = first_pid_m + ((pid % num_pid_in_group) % group_size_m)
    pid_n = (pid % num_pid_in_group) // group_size_m

    offs_am = (pid_m * BLOCK_M + tl.arange(0, BLOCK_M)) % M
    offs_bn = (pid_n * BLOCK_N + tl.arange(0, BLOCK_N)) % N
    offs_k = tl.arange(0, BLOCK_K)
    a_ptrs = a_ptr + offs_am[:, None] * stride_am + offs_k[None, :] * stride_ak
    b_ptrs = b_ptr + offs_k[:, None] * stride_bk + offs_bn[None, :] * stride_bn

    acc = tl.zeros((BLOCK_M, BLOCK_N), dtype=tl.float32)
    for kk in range(0, tl.cdiv(K, BLOCK_K)):
        a = tl.load(a_ptrs, mask=offs_k[None, :] < K - kk * BLOCK_K, other=0.0)
        b = tl.load(b_ptrs, mask=offs_k[:, None] < K - kk * BLOCK_K, other=0.0)
        acc = tl.dot(a, b, acc)
        a_ptrs += BLOCK_K * stride_ak
        b_ptrs += BLOCK_K * stride_bk

    c = acc.to(c_ptr.dtype.element_ty)
    offs_cm = pid_m * BLOCK_M + tl.arange(0, BLOCK_M)
    offs_cn = pid_n * BLOCK_N + tl.arange(0, BLOCK_N)
    c_ptrs = c_ptr + offs_cm[:, None] * stride_cm + offs_cn[None, :] * stride_cn
    mask = (offs_cm[:, None] < M) & (offs_cn[None, :] < N)
    tl.store(c_ptrs, c, mask=mask)

# config = {"BLOCK_K": 128, "BLOCK_M": 128, "BLOCK_N": 16, "GROUP_M": 8, "arch": "sm_100", "dtype": "fp16", "num_ctas": 1, "num_stages": 2, "num_warps": 8}
# arch = sm_100


// ===== COMPILED SASS (sm_100a) =====

	.target	sm_100a

	.elftype	@"ET_EXEC"


//--------------------- .note.nv.tkinfo           --------------------------
	.section	.note.nv.tkinfo,"",@"SHT_NOTE"
	.sectionflags	@"SHF_NOTE_NV_TKINFO"
	.tkinfo
        /*0018*/ 	.word	0x00000081
        /*0030*/ 	.string	""
        /*0030*/ 	.string	"ptxas-blackwell"
        /*0030*/ 	.string	"Cuda compilation tools, release 12.9, V12.9.86"
        /*0030*/ 	.string	"Build cuda_12.9.r12.9/compiler.36037853_0"
        /*0030*/ 	.string	"-v  -suppress-debug-info  -lineinfo  -arch sm_100a "



//--------------------- .note.nv.cuver            --------------------------
	.section	.note.nv.cuver,"",@"SHT_NOTE"
	.sectionflags	@"SHF_NOTE_NV_CUVER"
        /*0018*/ 	.short	0x0001
        /*001a*/ 	.short	0x0064
        /*001c*/ 	.short	0x0001
        /*001e*/ 	.short	0x0000
        /*0020*/ 	.short	0x0001
        /*0022*/ 	.short	0x0000


//--------------------- .nv.info                  --------------------------
	.section	.nv.info,"",@"SHT_CUDA_INFO"
	.align	4


	//----- nvinfo : EIATTR_REGCOUNT
	.align		4
        /*0000*/ 	.byte	0x04, 0x2f
        /*0002*/ 	.short	(.L_4 - .L_3)
	.align		4
.L_3:
        /*0004*/ 	.word	index@(matmul_kernel)
        /*0008*/ 	.word	0x000000ff


	//----- nvinfo : EIATTR_FRAME_SIZE
	.align		4
.L_4:
        /*000c*/ 	.byte	0x04, 0x11
        /*000e*/ 	.short	(.L_6 - .L_5)
	.align		4
.L_5:
        /*0010*/ 	.word	index@($__internal_2_$__cuda_sm10x_tcgen05_guardrail_trap_unallocated_columns_being_dealloced)
        /*0014*/ 	.word	0x00000000


	//----- nvinfo : EIATTR_FRAME_SIZE
	.align		4
.L_6:
        /*0018*/ 	.byte	0x04, 0x11
        /*001a*/ 	.short	(.L_8 - .L_7)
	.align		4
.L_7:
        /*001c*/ 	.word	index@($__internal_1_$__cuda_sm10x_tcgen05_guardrail_trap_phase_invalid_during_alloc)
        /*0020*/ 	.word	0x00000000


	//----- nvinfo : EIATTR_FRAME_SIZE
	.align		4
.L_8:
        /*0024*/ 	.byte	0x04, 0x11
        /*0026*/ 	.short	(.L_10 - .L_9)
	.align		4
.L_9:
        /*0028*/ 	.word	index@($__internal_0_$__cuda_sm10x_tcgen05_guardrail_trap_col_being_dealloced_not_returned_by_alloc)
        /*002c*/ 	.word	0x00000000


	//----- nvinfo : EIATTR_FRAME_SIZE
	.align		4
.L_10:
        /*0030*/ 	.byte	0x04, 0x11
        /*0032*/ 	.short	(.L_12 - .L_11)
	.align		4
.L_11:
        /*0034*/ 	.word	index@(matmul_kernel)
        /*0038*/ 	.word	0x00000000


	//----- nvinfo : EIATTR_MIN_STACK_SIZE
	.align		4
.L_12:
        /*003c*/ 	.byte	0x04, 0x12
        /*003e*/ 	.short	(.L_14 - .L_13)
	.align		4
.L_13:
        /*0040*/ 	.word	index@(matmul_kernel)
        /*0044*/ 	.word	0x00000000
.L_14:


//--------------------- .nv.info.matmul_kernel    --------------------------
	.section	.nv.info.matmul_kernel,"",@"SHT_CUDA_INFO"
	.sectionflags	@""
	.align	4


	//----- nvinfo : EIATTR_CUDA_API_VERSION
	.align		4
        /*0000*/ 	.byte	0x04, 0x37
        /*0002*/ 	.short	(.L_16 - .L_15)
.L_15:
        /*0004*/ 	.word	0x00000081


	//----- nvinfo : EIATTR_KPARAM_INFO
	.align		4
.L_16:
        /*0008*/ 	.byte	0x04, 0x17
        /*000a*/ 	.short	(.L_18 - .L_17)
.L_17:
        /*000c*/ 	.word	0x00000000
        /*0010*/ 	.short	0x000d
        /*0012*/ 	.short	0x0048
        /*0014*/ 	.byte	0x00, 0xf4, 0x21, 0x00


	//----- nvinfo : EIATTR_KPARAM_INFO
	.align		4
.L_18:
        /*0018*/ 	.byte	0x04, 0x17
        /*001a*/ 	.short	(.L_20 - .L_19)
.L_19:
        /*001c*/ 	.word	0x00000000
        /*0020*/ 	.short	0x000c
        /*0022*/ 	.short	0x0040
        /*0024*/ 	.byte	0x00, 0xf4, 0x21, 0x00


	//----- nvinfo : EIATTR_KPARAM_INFO
	.align		4
.L_20:
        /*0028*/ 	.byte	0x04, 0x17
        /*002a*/ 	.short	(.L_22 - .L_21)
.L_21:
        /*002c*/ 	.word	0x00000000
        /*0030*/ 	.short	0x000b
        /*0032*/ 	.short	0x0038
        /*0034*/ 	.byte	0x00, 0xf0, 0x11, 0x00


	//----- nvinfo : EIATTR_KPARAM_INFO
	.align		4
.L_22:
        /*0038*/ 	.byte	0x04, 0x17
        /*003a*/ 	.short	(.L_24 - .L_23)
.L_23:
        /*003c*/ 	.word	0x00000000
        /*0040*/ 	.short	0x000a
        /*0042*/ 	.short	0x0034
        /*0044*/ 	.byte	0x00, 0xf0, 0x11, 0x00


	//----- nvinfo : EIATTR_KPARAM_INFO
	.align		4
.L_24:
        /*0048*/ 	.byte	0x04, 0x17
        /*004a*/ 	.short	(.L_26 - .L_25)
.L_25:
        /*004c*/ 	.word	0x00000000
        /*0050*/ 	.short	0x0009
        /*0052*/ 	.short	0x0030
        /*0054*/ 	.byte	0x00, 0xf0, 0x11, 0x00


	//----- nvinfo : EIATTR_KPARAM_INFO
	.align		4
.L_26:
        /*0058*/ 	.byte	0x04, 0x17
        /*005a*/ 	.short	(.L_28 - .L_27)
.L_27:
        /*005c*/ 	.word	0x00000000
        /*0060*/ 	.short	0x0008
        /*0062*/ 	.short	0x002c
        /*0064*/ 	.byte	0x00, 0xf0, 0x11, 0x00


	//----- nvinfo : EIATTR_KPARAM_INFO
	.align		4
.L_28:
        /*0068*/ 	.byte	0x04, 0x17
        /*006a*/ 	.short	(.L_30 - .L_29)
.L_29:
        /*006c*/ 	.word	0x00000000
        /*0070*/ 	.short	0x0007
        /*0072*/ 	.short	0x0028
        /*0074*/ 	.byte	0x00, 0xf0, 0x11, 0x00


	//----- nvinfo : EIATTR_KPARAM_INFO
	.align		4
.L_30:
        /*0078*/ 	.byte	0x04, 0x17
        /*007a*/ 	.short	(.L_32 - .L_31)
.L_31:
        /*007c*/ 	.word	0x00000000
        /*0080*/ 	.short	0x0006
        /*0082*/ 	.short	0x0024
        /*0084*/ 	.byte	0x00, 0xf0, 0x11, 0x00


	//----- nvinfo : EIATTR_KPARAM_INFO
	.align		4
.L_32:
        /*0088*/ 	.byte	0x04, 0x17
        /*008a*/ 	.short	(.L_34 - .L_33)
.L_33:
        /*008c*/ 	.word	0x00000000
        /*0090*/ 	.short	0x0005
        /*0092*/ 	.short	0x0020
        /*0094*/ 	.byte	0x00, 0xf0, 0x11, 0x00


	//----- nvinfo : EIATTR_KPARAM_INFO
	.align		4
.L_34:
        /*0098*/ 	.byte	0x04, 0x17
        /*009a*/ 	.short	(.L_36 - .L_35)
.L_35:
        /*009c*/ 	.word	0x00000000
        /*00a0*/ 	.short	0x0004
        /*00a2*/ 	.short	0x001c
        /*00a4*/ 	.byte	0x00, 0xf0, 0x11, 0x00


	//----- nvinfo : EIATTR_KPARAM_INFO
	.align		4
.L_36:
        /*00a8*/ 	.byte	0x04, 0x17
        /*00aa*/ 	.short	(.L_38 - .L_37)
.L_37:
        /*00ac*/ 	.word	0x00000000
        /*00b0*/ 	.short	0x0003
        /*00b2*/ 	.short	0x0018
        /*00b4*/ 	.byte	0x00, 0xf0, 0x11, 0x00


	//----- nvinfo : EIATTR_KPARAM_INFO
	.align		4
.L_38:
        /*00b8*/ 	.byte	0x04, 0x17
        /*00ba*/ 	.short	(.L_40 - .L_39)
.L_39:
        /*00bc*/ 	.word	0x00000000
        /*00c0*/ 	.short	0x0002
        /*00c2*/ 	.short	0x0010
        /*00c4*/ 	.byte	0x00, 0xf4, 0x21, 0x00


	//----- nvinfo : EIATTR_KPARAM_INFO
	.align		4
.L_40:
        /*00c8*/ 	.byte	0x04, 0x17
        /*00ca*/ 	.short	(.L_42 - .L_41)
.L_41:
        /*00cc*/ 	.word	0x00000000
        /*00d0*/ 	.short	0x0001
        /*00d2*/ 	.short	0x0008
        /*00d4*/ 	.byte	0x00, 0xf4, 0x21, 0x00


	//----- nvinfo : EIATTR_KPARAM_INFO
	.align		4
.L_42:
        /*00d8*/ 	.byte	0x04, 0x17
        /*00da*/ 	.short	(.L_44 - .L_43)
.L_43:
        /*00dc*/ 	.word	0x00000000
        /*00e0*/ 	.short	0x0000
        /*00e2*/ 	.short	0x0000
        /*00e4*/ 	.byte	0x00, 0xf4, 0x21, 0x00


	//----- nvinfo : EIATTR_AT_ENTRY_FRAGMENTS
	.align		4
.L_44:
        /*00e8*/ 	.byte	0x04, 0x4f
        /*00ea*/ 	.short	(.L_46 - .L_45)


	//   ....[0]....
.L_45:
        /*00ec*/ 	.word	0x00000004


	//----- nvinfo : EIATTR_RESERVED_SMEM_USED
	.align		4
.L_46:
        /*00f0*/ 	.byte	0x01, 0x41
	.zero		2


	//----- nvinfo : EIATTR_SPARSE_MMA_MASK
	.align		4
        /*00f4*/ 	.byte	0x03, 0x50
        /*00f6*/ 	.short	0x0000


	//----- nvinfo : EIATTR_TCGEN05_1CTA_USED
	.align		4
        /*00f8*/ 	.byte	0x01, 0x51
	.zero		2


	//----- nvinfo : EIATTR_MAXREG_COUNT
	.align		4
        /*00fc*/ 	.byte	0x03, 0x1b
        /*00fe*/ 	.short	0x00ff


	//----- nvinfo : EIATTR_NUM_BARRIERS
	.align		4
        /*0100*/ 	.byte	0x02, 0x4c
        /*0102*/ 	.byte	0x01
	.zero		1


	//----- nvinfo : EIATTR_INT_WARP_WIDE_INSTR_OFFSETS
	.align		4
        /*0104*/ 	.byte	0x04, 0x31
        /*0106*/ 	.short	(.L_48 - .L_47)


	//   ....[0]....
.L_47:
        /*0108*/ 	.word	0x00001360


	//   ....[1]....
        /*010c*/ 	.word	0x00001380


	//   ....[2]....
        /*0110*/ 	.word	0x000036b0


	//   ....[3]....
        /*0114*/ 	.word	0x00007a60


	//   ....[4]....
        /*0118*/ 	.word	0x00007ab0


	//----- nvinfo : EIATTR_COOP_GROUP_MASK_REGIDS
	.align		4
.L_48:
        /*011c*/ 	.byte	0x04, 0x29
        /*011e*/ 	.short	(.L_50 - .L_49)


	//   ....[0]....
.L_49:
        /*0120*/ 	.word	0xffffffff


	//   ....[1]....
        /*0124*/ 	.word	0xffffffff


	//   ....[2]....
        /*0128*/ 	.word	0xffffffff


	//   ....[3]....
        /*012c*/ 	.word	0xffffffff


	//----- nvinfo : EIATTR_COOP_GROUP_INSTR_OFFSETS
	.align		4
.L_50:
        /*0130*/ 	.byte	0x04, 0x28
        /*0132*/ 	.short	(.L_52 - .L_51)


	//   ....[0]....
.L_51:
        /*0134*/ 	.word	0x00000070


	//   ....[1]....
        /*0138*/ 	.word	0x00000320


	//   ....[2]....
        /*013c*/ 	.word	0x00007900


	//   ....[3]....
        /*0140*/ 	.word	0x00007b60


	//----- nvinfo : EIATTR_VRC_CTA_INIT_COUNT
	.align		4
.L_52:
        /*0144*/ 	.byte	0x02, 0x4a
        /*0146*/ 	.byte	0x80
	.zero		1


	//----- nvinfo : EIATTR_MBARRIER_INSTR_OFFSETS
	.align		4
        /*0148*/ 	.byte	0x04, 0x39
        /*014a*/ 	.short	(.L_54 - .L_53)


	//   ....[0]....
.L_53:
        /*014c*/ 	.word	0x000014c0
        /*0150*/ 	.word	0x000000ff
        /*0154*/ 	.word	0x00000000
        /*0158*/ 	.short	0x0100
        /*015a*/ 	.byte	0x0d
	.zero		1


	//   ....[1]....
        /*015c*/ 	.word	0x000036d0
        /*0160*/ 	.word	0x000000ff
        /*0164*/ 	.word	0x00012008
        /*0168*/ 	.short	0x0100
        /*016a*/ 	.byte	0x09
	.zero		1


	//   ....[2]....
        /*016c*/ 	.word	0x000057a0
        /*0170*/ 	.word	0x000000ff
        /*0174*/ 	.word	0x00000000
        /*0178*/ 	.short	0x010a
        /*017a*/ 	.byte	0x0d
	.zero		1


	//   ....[3]....
        /*017c*/ 	.word	0x000073f0
        /*0180*/ 	.word	0x000000ff
        /*0184*/ 	.word	0x00000000
        /*0188*/ 	.short	0x010a
        /*018a*/ 	.byte	0x0d
	.zero		1


	//   ....[4]....
        /*018c*/ 	.word	0x00007460
        /*0190*/ 	.word	0x000000ff
        /*0194*/ 	.word	0x00012000
        /*0198*/ 	.short	0x0108
        /*019a*/ 	.byte	0x09
	.zero		1


	//   ....[5]....
        /*019c*/ 	.word	0x00007520
        /*01a0*/ 	.word	0x000000ff
        /*01a4*/ 	.word	0x00012008
        /*01a8*/ 	.short	0x0108
        /*01aa*/ 	.byte	0x09
	.zero		1


	//   ....[6]....
        /*01ac*/ 	.word	0x00007b80
        /*01b0*/ 	.word	0x000000ff
        /*01b4*/ 	.word	0x00000000
        /*01b8*/ 	.short	0x010a
        /*01ba*/ 	.byte	0x0d
	.zero		1


	//   ....[7]....
        /*01bc*/ 	.word	0x00007bb0
        /*01c0*/ 	.word	0x000000ff
        /*01c4*/ 	.word	0x00000000
        /*01c8*/ 	.short	0x010a
        /*01ca*/ 	.byte	0x0d
	.zero		1


	//----- nvinfo : EIATTR_NUM_MBARRIERS
	.align		4
.L_54:
        /*01cc*/ 	.byte	0x03, 0x38
        /*01ce*/ 	.short	0x0002


	//----- nvinfo : EIATTR_EXIT_INSTR_OFFSETS
	.align		4
        /*01d0*/ 	.byte	0x04, 0x1c
        /*01d2*/ 	.short	(.L_56 - .L_55)


	//   ....[0]....
.L_55:
        /*01d4*/ 	.word	0x00007b70


	//----- nvinfo : EIATTR_REQNTID
	.align		4
.L_56:
        /*01d8*/ 	.byte	0x04, 0x10
        /*01da*/ 	.short	(.L_58 - .L_57)
.L_57:
        /*01dc*/ 	.word	0x00000100
        /*01e0*/ 	.word	0x00000001
        /*01e4*/ 	.word	0x00000001


	//----- nvinfo : EIATTR_CRS_STACK_SIZE
	.align		4
.L_58:
        /*01e8*/ 	.byte	0x04, 0x1e
        /*01ea*/ 	.short	(.L_60 - .L_59)
.L_59:
        /*01ec*/ 	.word	0x00000000


	//----- nvinfo : EIATTR_CBANK_PARAM_SIZE
	.align		4
.L_60:
        /*01f0*/ 	.byte	0x03, 0x19
        /*01f2*/ 	.short	0x0050


	//----- nvinfo : EIATTR_PARAM_CBANK
	.align		4
        /*01f4*/ 	.byte	0x04, 0x0a
        /*01f6*/ 	.short	(.L_62 - .L_61)
	.align		4
.L_61:
        /*01f8*/ 	.word	index@(.nv.constant0.matmul_kernel)
        /*01fc*/ 	.short	0x0380
        /*01fe*/ 	.short	0x0050


	//----- nvinfo : EIATTR_SW_WAR
	.align		4
.L_62:
        /*0200*/ 	.byte	0x04, 0x36
        /*0202*/ 	.short	(.L_64 - .L_63)
.L_63:
        /*0204*/ 	.word	0x00000008
.L_64:


//--------------------- .nv.compat                --------------------------
	.section	.nv.compat,"",@"SHT_CUDA_COMPAT_INFO"
	.align	4
        /*0000*/ 	.byte	0x02, 0x02, 0x02, 0x00, 0x02, 0x05, 0x05, 0x00, 0x02, 0x03, 0x00, 0x00, 0x02, 0x06, 0x01, 0x00


//--------------------- .nv.callgraph             --------------------------
	.section	.nv.callgraph,"",@"SHT_CUDA_CALLGRAPH"
	.align	4
	.sectionentsize	8
	.align		4
        /*0000*/ 	.word	0x00000000
	.align		4
        /*0004*/ 	.word	0xffffffff
	.align		4
        /*0008*/ 	.word	0x00000000
	.align		4
        /*000c*/ 	.word	0xfffffffe
	.align		4
        /*0010*/ 	.word	0x00000000
	.align		4
        /*0014*/ 	.word	0xfffffffd
	.align		4
        /*0018*/ 	.word	0x00000000
	.align		4
        /*001c*/ 	.word	0xfffffffc


//--------------------- .text.matmul_kernel       --------------------------
	.section	.text.matmul_kernel,"ax",@progbits
	.align	128
        .global         matmul_kernel
        .type           matmul_kernel,@function
        .size           matmul_kernel,(.L_x_20 - matmul_kernel)
        .other          matmul_kernel,@"STO_CUDA_ENTRY STV_DEFAULT"
matmul_kernel:
.text.matmul_kernel:
[----:B------:R-:W0:Y:S01]  /*0000*/  LDC R1, c[0x0][0x37c] ;  /* 0x0000df00ff017b82 */ /* 0x000e220000000800 */
[----:B------:R-:W1:Y:S01]  /*0010*/  S2R R0, SR_TID.X ;  /* 0x0000000000007919 */ /* 0x000e620000002100 */
[----:B------:R-:W2:Y:S01]  /*0020*/  LDCU.64 UR20, c[0x0][0x358] ;  /* 0x00006b00ff1477ac */ /* 0x000ea20008000a00 */
[----:B-1----:R-:W-:-:S13]  /*0030*/  ISETP.GE.U32.AND P0, PT, R0, 0x20, PT ;  /* 0x000000200000780c */ /* 0x002fda0003f06070 */
[----:B------:R-:W-:Y:S02]  /*0040*/  VOTEU.ANY UP0, P0 ;  /* 0x0000000000ff7886 */ /* 0x000fe40000000100 */
[----:B0-2---:R-:W-:Y:S05]  /*0050*/  BRA.U UP0, `(.L_x_0) ;  /* 0x0000000100b47547 */ /* 0x005fea000b800000 */
[----:B------:R-:W0:Y:S01]  /*0060*/  S2UR UR6, SR_CgaCtaId ;  /* 0x00000000000679c3 */ /* 0x000e220000008800 */
[----:B------:R-:W-:Y:S01]  /*0070*/  NOP ;  /* 0x0000000000007918 */ /* 0x000fe20000000000 */
[----:B------:R-:W-:Y:S02]  /*0080*/  UMOV UR4, 0x40 ;  /* 0x0000004000047882 */ /* 0x000fe40000000000 */
[----:B0-----:R-:W-:-:S09]  /*0090*/  ULEA UR4, UR6, UR4, 0x18 ;  /* 0x0000000406047291 */ /* 0x001fd2000f8ec0ff */
[----:B------:R-:W0:Y:S01]  /*00a0*/  LDS.U8 R0, [UR4] ;  /* 0x00000004ff007984 */ /* 0x000e220008000000 */
[----:B------:R-:W-:Y:S02]  /*00b0*/  UMOV UR4, 0x400 ;  /* 0x0000040000047882 */ /* 0x000fe40000000000 */
[----:B------:R-:W-:Y:S01]  /*00c0*/  ULEA UR4, UR6, UR4, 0x18 ;  /* 0x0000000406047291 */ /* 0x000fe2000f8ec0ff */
[----:B0-----:R-:W-:-:S13]  /*00d0*/  ISETP.NE.AND P0, PT, R0, RZ, PT ;  /* 0x000000ff0000720c */ /* 0x001fda0003f05270 */
[----:B------:R-:W-:Y:S05]  /*00e0*/  @P0 BRA `(.L_x_1) ;  /* 0x0000000000780947 */ /* 0x000fea0003800000 */
[----:B------:R-:W-:-:S13]  /*00f0*/  ELECT P0, URZ, PT ;  /* 0x0000000000ff782f */ /* 0x000fda0003800000 */
[----:B------:R-:W-:Y:S05]  /*0100*/  @!P0 BRA `(.L_x_2) ;  /* 0x0000000000808947 */ /* 0x000fea0003800000 */
[----:B------:R-:W-:Y:S01]  /*0110*/  UMOV UR5, 0x1 ;  /* 0x0000000100057882 */ /* 0x000fe20000000000 */
[----:B------:R-:W-:-:S04]  /*0120*/  IMAD.MOV.U32 R4, RZ, RZ, 0x1 ;  /* 0x00000001ff047424 */ /* 0x000fc800078e00ff */
[----:B------:R-:W-:Y:S04]  /*0130*/  DEPBAR.LE SB0, 0x36 ;  /* 0x00008d800000791a */ /* 0x000fe80000000000 */
[----:B------:R-:W0:Y:S02]  /*0140*/  UTCATOMSWS.FIND_AND_SET.ALIGN UP1, UR5, UR5 ;  /* 0x00000005000575e3 */ /* 0x000e240008020800 */
[----:B0-----:R-:W-:-:S04]  /*0150*/  PLOP3.LUT P0, PT, PT, PT, UP1, 0x80, 0x8 ;  /* 0x000000000008781c */ /* 0x001fc80003f0f018 */
[----:B------:R-:W-:-:S04]  /*0160*/  SEL R0, RZ, 0xffffffff, !P0 ;  /* 0xffffffffff007807 */ /* 0x000fc80004000000 */
[----:B------:R-:W-:Y:S01]  /*0170*/  ISETP.NE.AND P0, PT, R0, RZ, PT ;  /* 0x000000ff0000720c */ /* 0x000fe20003f05270 */
[----:B------:R-:W-:-:S12]  /*0180*/  IMAD.U32 R0, RZ, RZ, UR5 ;  /* 0x00000005ff007e24 */ /* 0x000fd8000f8e00ff */
[----:B------:R-:W-:Y:S05]  /*0190*/  @P0 BRA `(.L_x_3) ;  /* 0x0000000000240947 */ /* 0x000fea0003800000 */
.L_x_4:
[----:B------:R-:W-:Y:S05]  /*01a0*/  NANOSLEEP 0x64 ;  /* 0x000000640000795d */ /* 0x000fea0003800000 */
[----:B------:R-:W-:-:S05]  /*01b0*/  UMOV UR5, 0x1 ;  /* 0x0000000100057882 */ /* 0x000fca0000000000 */
[----:B------:R-:W-:Y:S04]  /*01c0*/  DEPBAR.LE SB0, 0x36 ;  /* 0x00008d800000791a */ /* 0x000fe80000000000 */
[----:B------:R-:W0:Y:S02]  /*01d0*/  UTCATOMSWS.FIND_AND_SET.ALIGN UP1, UR5, UR5 ;  /* 0x00000005000575e3 */ /* 0x000e240008020800 */
[----:B0-----:R-:W-:-:S04]  /*01e0*/  PLOP3.LUT P0, PT, PT, PT, UP1, 0x80, 0x8 ;  /* 0x000000000008781c */ /* 0x001fc80003f0f018 */
[----:B------:R-:W-:-:S04]  /*01f0*/  SEL R0, RZ, 0xffffffff, !P0 ;  /* 0xffffffffff007807 */ /* 0x000fc80004000000 */
[----:B------:R-:W-:Y:S01]  /*0200*/  ISETP.NE.AND P0, PT, R0, RZ, PT ;  /* 0x000000ff0000720c */ /* 0x000fe20003f05270 */
[----:B------:R-:W-:-:S12]  /*0210*/  IMAD.U32 R0, RZ, RZ, UR5 ;  /* 0x00000005ff007e24 */ /* 0x000fd8000f8e00ff */
[----:B------:R-:W-:Y:S05]  /*0220*/  @!P0 BRA `(.L_x_4) ;  /* 0xfffffffc00dc8947 */ /* 0x000fea000383ffff */
.L_x_3:
[----:B------:R-:W-:Y:S01]  /*0230*/  VIADD R3, R0, 0x10 ;  /* 0x0000001000037836 */ /* 0x000fe20000000000 */
[----:B------:R-:W-:Y:S01]  /*0240*/  UMOV UR5, 0x50 ;  /* 0x0000005000057882 */ /* 0x000fe20000000000 */
[----:B------:R-:W-:Y:S01]  /*0250*/  SHF.L.U32 R2, R4, R0, RZ ;  /* 0x0000000004027219 */ /* 0x000fe200000006ff */
[----:B------:R-:W-:Y:S01]  /*0260*/  ULEA UR5, UR6, UR5, 0x18 ;  /* 0x0000000506057291 */ /* 0x000fe2000f8ec0ff */
[----:B------:R-:W-:Y:S01]  /*0270*/  IMAD.SHL.U32 R0, R0, 0x20, RZ ;  /* 0x0000002000007824 */ /* 0x000fe200078e00ff */
[----:B------:R-:W-:-:S04]  /*0280*/  SHF.L.U32 R3, R4, R3, RZ ;  /* 0x0000000304037219 */ /* 0x000fc800000006ff */
[----:B------:R-:W-:-:S05]  /*0290*/  LOP3.LUT R2, R3, R2, RZ, 0xfc, !PT ;  /* 0x0000000203027212 */ /* 0x000fca00078efcff */
[----:B------:R0:W-:Y:S04]  /*02a0*/  ATOMS.OR RZ, [UR5], R2 ;  /* 0x00000002ffff798c */ /* 0x0001e8000b000005 */
[----:B------:R0:W-:Y:S01]  /*02b0*/  STS [UR4], R0 ;  /* 0x00000000ff007988 */ /* 0x0001e20008000804 */
[----:B------:R-:W-:Y:S05]  /*02c0*/  BRA `(.L_x_2) ;  /* 0x0000000000107947 */ /* 0x000fea0003800000 */
.L_x_1:
[----:B------:R-:W-:Y:S01]  /*02d0*/  IMAD.MOV.U32 R0, RZ, RZ, -0x1 ;  /* 0xffffffffff007424 */ /* 0x000fe200078e00ff */
[----:B------:R-:W-:-:S04]  /*02e0*/  MOV R2, 0x310 ;  /* 0x0000031000027802 */ /* 0x000fc80000000f00 */
[----:B------:R0:W-:Y:S03]  /*02f0*/  STS [UR4], R0 ;  /* 0x00000000ff007988 */ /* 0x0001e60008000804 */
[----:B0-----:R-:W-:Y:S05]  /*0300*/  CALL.REL.NOINC `($__internal_1_$__cuda_sm10x_tcgen05_guardrail_trap_phase_invalid_during_alloc) ;  /* 0x0000007800407944 */ /* 0x001fea0003c00000 */
.L_x_2:
[----:B------:R-:W-:Y:S05]  /*0310*/  WARPSYNC.ALL ;  /* 0x0000000000007948 */ /* 0x000fea0003800000 */
[----:B------:R-:W-:Y:S01]  /*0320*/  NOP ;  /* 0x0000000000007918 */ /* 0x000fe20000000000 */
.L_x_0:
[----:B------:R-:W1:Y:S01]  /*0330*/  LDC.64 R34, c[0x0][0x398] ;  /* 0x0000e600ff227b82 */ /* 0x000e620000000a00 */
[----:B------:R-:W2:Y:S01]  /*0340*/  S2R R5, SR_CTAID.X ;  /* 0x0000000000057919 */ /* 0x000ea20000002500 */
[----:B------:R-:W-:Y:S01]  /*0350*/  UMOV UR9, 0x400 ;  /* 0x0000040000097882 */ /* 0x000fe20000000000 */
[----:B------:R-:W3:Y:S01]  /*0360*/  LDCU.128 UR12, c[0x0][0x3a0] ;  /* 0x00007400ff0c77ac */ /* 0x000ee20008000c00 */
[----:B------:R-:W4:Y:S01]  /*0370*/  S2R R100, SR_TID.X ;  /* 0x0000000000647919 */ /* 0x000f220000002100 */
[----:B------:R-:W0:Y:S03]  /*0380*/  LDCU.128 UR24, c[0x0][0x380] ;  /* 0x00007000ff1877ac */ /* 0x000e260008000c00 */
[----:B------:R-:W5:Y:S01]  /*0390*/  S2UR UR6, SR_CgaCtaId ;  /* 0x00000000000679c3 */ /* 0x000f620000008800 */
[----:B---3--:R-:W-:Y:S01]  /*03a0*/  UIADD3 UR23, UPT, UPT, UR12, 0x7f, URZ ;  /* 0x0000007f0c177890 */ /* 0x008fe2000fffe0ff */
[----:B01----:R-:W-:Y:S01]  /*03b0*/  VIADD R0, R35, 0xf ;  /* 0x0000000f23007836 */ /* 0x003fe20000000000 */
[----:B------:R-:W-:-:S02]  /*03c0*/  IABS R22, R34 ;  /* 0x0000002200167213 */ /* 0x000fc40000000000 */
[----:B------:R-:W-:Y:S01]  /*03d0*/  UISETP.GT.AND UP1, UPT, UR23, 0x7f, UPT ;  /* 0x0000007f1700788c */ /* 0x000fe2000bf24270 */
[----:B------:R-:W-:Y:S02]  /*03e0*/  IABS R21, R35 ;  /* 0x0000002300157213 */ /* 0x000fe40000000000 */
[----:B------:R-:W-:Y:S01]  /*03f0*/  SHF.R.S32.HI R3, RZ, 0x1f, R0 ;  /* 0x0000001fff037819 */ /* 0x000fe20000011400 */
[----:B-----5:R-:W-:-:S03]  /*0400*/  ULEA UR9, UR6, UR9, 0x18 ;  /* 0x0000000906097291 */ /* 0x020fc6000f8ec0ff */
[----:B------:R-:W-:Y:S02]  /*0410*/  LEA.HI R3, R3, R0, RZ, 0x4 ;  /* 0x0000000003037211 */ /* 0x000fe400078f20ff */
[----:B--2---:R-:W-:Y:S01]  /*0420*/  IABS R8, R5 ;  /* 0x0000000500087213 */ /* 0x004fe20000000000 */
[----:B------:R-:W-:Y:S01]  /*0430*/  UIADD3 UR17, UPT, UPT, UR9, 0x12000, URZ ;  /* 0x0001200009117890 */ /* 0x000fe2000fffe0ff */
[----:B------:R-:W-:Y:S02]  /*0440*/  SHF.R.S32.HI R3, RZ, 0x4, R3 ;  /* 0x00000004ff037819 */ /* 0x000fe40000011403 */
[----:B----4-:R-:W-:-:S03]  /*0450*/  SHF.R.U32.HI R33, RZ, 0x7, R100 ;  /* 0x00000007ff217819 */ /* 0x010fc60000011664 */
[----:B------:R-:W-:Y:S01]  /*0460*/  IMAD.SHL.U32 R4, R3, 0x8, RZ ;  /* 0x0000000803047824 */ /* 0x000fe200078e00ff */
[----:B------:R-:W-:-:S04]  /*0470*/  SGXT.U32 R33, R33, 0x1 ;  /* 0x000000012121781a */ /* 0x000fc80000000000 */
[-C--:B------:R-:W-:Y:S02]  /*0480*/  IABS R7, R4.reuse ;  /* 0x0000000400077213 */ /* 0x080fe40000000000 */
[----:B------:R-:W-:Y:S02]  /*0490*/  IABS R10, R4 ;  /* 0x00000004000a7213 */ /* 0x000fe40000000000 */
[----:B------:R-:W0:Y:S08]  /*04a0*/  I2F.RP R0, R7 ;  /* 0x0000000700007306 */ /* 0x000e300000209400 */
[----:B0-----:R-:W0:Y:S02]  /*04b0*/  MUFU.RCP R0, R0 ;  /* 0x0000000000007308 */ /* 0x001e240000001000 */
[----:B0-----:R-:W-:-:S02]  /*04c0*/  VIADD R2, R0, 0xffffffe ;  /* 0x0ffffffe00027836 */ /* 0x001fc40000000000 */
[----:B------:R-:W-:-:S04]  /*04d0*/  IMAD.MOV R0, RZ, RZ, -R10 ;  /* 0x000000ffff007224 */ /* 0x000fc800078e0a0a */
[----:B------:R0:W1:Y:S02]  /*04e0*/  F2I.FTZ.U32.TRUNC.NTZ R3, R2 ;  /* 0x0000000200037305 */ /* 0x000064000021f000 */
[----:B0-----:R-:W-:Y:S02]  /*04f0*/  IMAD.MOV.U32 R2, RZ, RZ, RZ ;  /* 0x000000ffff027224 */ /* 0x001fe400078e00ff */
[----:B-1----:R-:W-:-:S04]  /*0500*/  IMAD.MOV R6, RZ, RZ, -R3 ;  /* 0x000000ffff067224 */ /* 0x002fc800078e0a03 */
[----:B------:R-:W-:Y:S02]  /*0510*/  IMAD R9, R6, R7, RZ ;  /* 0x0000000706097224 */ /* 0x000fe400078e02ff */
[----:B------:R-:W-:Y:S02]  /*0520*/  IMAD.MOV.U32 R6, RZ, RZ, R8 ;  /* 0x000000ffff067224 */ /* 0x000fe400078e0008 */
[----:B------:R-:W-:-:S06]  /*0530*/  IMAD.HI.U32 R3, R3, R9, R2 ;  /* 0x0000000903037227 */ /* 0x000fcc00078e0002 */
[----:B------:R-:W-:-:S04]  /*0540*/  IMAD.HI.U32 R3, R3, R6, RZ ;  /* 0x0000000603037227 */ /* 0x000fc800078e00ff */
[----:B------:R-:W-:Y:S01]  /*0550*/  IMAD R0, R3, R0, R6 ;  /* 0x0000000003007224 */ /* 0x000fe200078e0206 */
[----:B------:R-:W-:Y:S04]  /*0560*/  BAR.SYNC.DEFER_BLOCKING 0x0 ;  /* 0x0000000000007b1d */ /* 0x000fe80000010000 */
[----:B------:R-:W-:-:S13]  /*0570*/  ISETP.GT.U32.AND P1, PT, R7, R0, PT ;  /* 0x000000000700720c */ /* 0x000fda0003f24070 */
[----:B------:R-:W-:Y:S02]  /*0580*/  @!P1 IMAD.IADD R0, R0, 0x1, -R7 ;  /* 0x0000000100009824 */ /* 0x000fe400078e0a07 */
[----:B------:R-:W-:Y:S01]  /*0590*/  @!P1 VIADD R3, R3, 0x1 ;  /* 0x0000000103039836 */ /* 0x000fe20000000000 */
[----:B------:R-:W-:Y:S02]  /*05a0*/  ISETP.NE.AND P1, PT, R4, RZ, PT ;  /* 0x000000ff0400720c */ /* 0x000fe40003f25270 */
[----:B------:R-:W-:Y:S02]  /*05b0*/  ISETP.GE.U32.AND P0, PT, R0, R7, PT ;  /* 0x000000070000720c */ /* 0x000fe40003f06070 */
[----:B------:R-:W-:-:S04]  /*05c0*/  LOP3.LUT R0, R5, R4, RZ, 0x3c, !PT ;  /* 0x0000000405007212 */ /* 0x000fc800078e3cff */
[----:B------:R-:W-:Y:S01]  /*05d0*/  ISETP.GE.AND P2, PT, R0, RZ, PT ;  /* 0x000000ff0000720c */ /* 0x000fe20003f46270 */
[----:B------:R-:W-:-:S06]  /*05e0*/  VIADD R0, R34, 0x7f ;  /* 0x0000007f22007836 */ /* 0x000fcc0000000000 */
[----:B------:R-:W-:-:S04]  /*05f0*/  @P0 VIADD R3, R3, 0x1 ;  /* 0x0000000103030836 */ /* 0x000fc80000000000 */
[----:B------:R-:W-:Y:S01]  /*0600*/  IMAD.MOV.U32 R2, RZ, RZ, R3 ;  /* 0x000000ffff027224 */ /* 0x000fe200078e0003 */
[----:B------:R-:W-:-:S03]  /*0610*/  SHF.R.S32.HI R3, RZ, 0x1f, R0 ;  /* 0x0000001fff037819 */ /* 0x000fc60000011400 */
[----:B------:R-:W-:Y:S01]  /*0620*/  @!P2 IMAD.MOV R2, RZ, RZ, -R2 ;  /* 0x000000ffff02a224 */ /* 0x000fe200078e0a02 */
[----:B------:R-:W-:Y:S02]  /*0630*/  @!P1 LOP3.LUT R2, RZ, R4, RZ, 0x33, !PT ;  /* 0x00000004ff029212 */ /* 0x000fe400078e33ff */
[----:B------:R-:W-:-:S03]  /*0640*/  LEA.HI R3, R3, R0, RZ, 0x7 ;  /* 0x0000000003037211 */ /* 0x000fc600078f38ff */
[----:B------:R-:W-:Y:S02]  /*0650*/  IMAD.SHL.U32 R9, R2, 0x8, RZ ;  /* 0x0000000802097824 */ /* 0x000fe400078e00ff */
[----:B------:R-:W-:-:S03]  /*0660*/  IMAD.MOV R2, RZ, RZ, -R2 ;  /* 0x000000ffff027224 */ /* 0x000fc600078e0a02 */
[----:B------:R-:W-:Y:S01]  /*0670*/  LEA.HI.SX32 R3, R3, -R9, 0x19 ;  /* 0x8000000903037211 */ /* 0x000fe200078fcaff */
[----:B------:R-:W-:Y:S02]  /*0680*/  IMAD R8, R4, R2, R5 ;  /* 0x0000000204087224 */ /* 0x000fe400078e0205 */
[----:B------:R-:W-:Y:S01]  /*0690*/  IMAD.MOV.U32 R2, RZ, RZ, RZ ;  /* 0x000000ffff027224 */ /* 0x000fe200078e00ff */
[----:B------:R-:W-:Y:S01]  /*06a0*/  VIMNMX R11, PT, PT, R3, 0x8, PT ;  /* 0x00000008030b7848 */ /* 0x000fe20003fe0100 */
[----:B------:R-:W0:Y:S03]  /*06b0*/  I2F.RP R4, R22 ;  /* 0x0000001600047306 */ /* 0x000e260000209400 */
[----:B------:R-:W-:-:S05]  /*06c0*/  IABS R7, R11 ;  /* 0x0000000b00077213 */ /* 0x000fca0000000000 */
[----:B------:R-:W1:Y:S08]  /*06d0*/  I2F.RP R0, R7 ;  /* 0x0000000700007306 */ /* 0x000e700000209400 */
[----:B0-----:R-:W-:Y:S08]  /*06e0*/  MUFU.RCP R4, R4 ;  /* 0x0000000400047308 */ /* 0x001ff00000001000 */
[----:B-1----:R-:W0:Y:S02]  /*06f0*/  MUFU.RCP R0, R0 ;  /* 0x0000000000007308 */ /* 0x002e240000001000 */
[----:B0-----:R-:W-:Y:S01]  /*0700*/  VIADD R3, R0, 0xffffffe ;  /* 0x0ffffffe00037836 */ /* 0x001fe20000000000 */
[----:B------:R-:W-:-:S05]  /*0710*/  IABS R0, R8 ;  /* 0x0000000800007213 */ /* 0x000fca0000000000 */
[----:B------:R-:W0:Y:S02]  /*0720*/  F2I.FTZ.U32.TRUNC.NTZ R3, R3 ;  /* 0x0000000300037305 */ /* 0x000e24000021f000 */
[----:B0-----:R-:W-:-:S04]  /*0730*/  IMAD.MOV R6, RZ, RZ, -R3 ;  /* 0x000000ffff067224 */ /* 0x001fc800078e0a03 */
[----:B------:R-:W-:Y:S01]  /*0740*/  IMAD R5, R6, R7, RZ ;  /* 0x0000000706057224 */ /* 0x000fe200078e02ff */
[----:B------:R-:W-:-:S03]  /*0750*/  IABS R6, R11 ;  /* 0x0000000b00067213 */ /* 0x000fc60000000000 */
[----:B------:R-:W-:-:S04]  /*0760*/  IMAD.HI.U32 R2, R3, R5, R2 ;  /* 0x0000000503027227 */ /* 0x000fc800078e0002 */
[----:B------:R-:W-:Y:S02]  /*0770*/  IMAD.MOV.U32 R3, RZ, RZ, R0 ;  /* 0x000000ffff037224 */ /* 0x000fe400078e0000 */
[----:B------:R-:W-:Y:S02]  /*0780*/  IMAD.MOV R0, RZ, RZ, -R6 ;  /* 0x000000ffff007224 */ /* 0x000fe400078e0a06 */
[----:B------:R-:W0:Y:S01]  /*0790*/  I2F.RP R6, R21 ;  /* 0x0000001500067306 */ /* 0x000e220000209400 */
[----:B------:R-:W-:-:S04]  /*07a0*/  IMAD.HI.U32 R2, R2, R3, RZ ;  /* 0x0000000302027227 */ /* 0x000fc800078e00ff */
[----:B------:R-:W-:Y:S02]  /*07b0*/  IMAD R0, R2, R0, R3 ;  /* 0x0000000002007224 */ /* 0x000fe400078e0203 */
[----:B------:R-:W-:-:S03]  /*07c0*/  VIADD R3, R4, 0xffffffe ;  /* 0x0ffffffe04037836 */ /* 0x000fc60000000000 */
[----:B------:R-:W-:-:S03]  /*07d0*/  ISETP.GT.U32.AND P1, PT, R7, R0, PT ;  /* 0x000000000700720c */ /* 0x000fc60003f24070 */
[----:B------:R-:W1:Y:S08]  /*07e0*/  F2I.FTZ.U32.TRUNC.NTZ R3, R3 ;  /* 0x0000000300037305 */ /* 0x000e70000021f000 */
[----:B0-----:R-:W0:Y:S02]  /*07f0*/  MUFU.RCP R6, R6 ;  /* 0x0000000600067308 */ /* 0x001e240000001000 */
[----:B------:R-:W-:-:S02]  /*0800*/  @!P1 IMAD.IADD R0, R0, 0x1, -R7 ;  /* 0x0000000100009824 */ /* 0x000fc400078e0a07 */
[----:B------:R-:W-:Y:S01]  /*0810*/  @!P1 VIADD R2, R2, 0x1 ;  /* 0x0000000102029836 */ /* 0x000fe20000000000 */
[----:B------:R-:W-:Y:S02]  /*0820*/  ISETP.NE.AND P1, PT, R11, RZ, PT ;  /* 0x000000ff0b00720c */ /* 0x000fe40003f25270 */
[----:B------:R-:W-:Y:S01]  /*0830*/  ISETP.GE.U32.AND P0, PT, R0, R7, PT ;  /* 0x000000070000720c */ /* 0x000fe20003f06070 */
[----:B-1----:R-:W-:Y:S01]  /*0840*/  IMAD.MOV R7, RZ, RZ, -R3 ;  /* 0x000000ffff077224 */ /* 0x002fe200078e0a03 */
[----:B------:R-:W-:-:S03]  /*0850*/  LOP3.LUT R0, R8, R11, RZ, 0x3c, !PT ;  /* 0x0000000b08007212 */ /* 0x000fc600078e3cff */
[----:B------:R-:W-:Y:S01]  /*0860*/  IMAD R7, R7, R22, RZ ;  /* 0x0000001607077224 */ /* 0x000fe200078e02ff */
[----:B------:R-:W-:Y:S01]  /*0870*/  ISETP.GE.AND P2, PT, R0, RZ, PT ;  /* 0x000000ff0000720c */ /* 0x000fe20003f46270 */
[----:B0-----:R-:W-:-:S06]  /*0880*/  VIADD R5, R6, 0xffffffe ;  /* 0x0ffffffe06057836 */ /* 0x001fcc0000000000 */
[----:B------:R-:W-:Y:S01]  /*0890*/  @P0 VIADD R2, R2, 0x1 ;  /* 0x0000000102020836 */ /* 0x000fe20000000000 */
[----:B------:R-:W0:Y:S03]  /*08a0*/  F2I.FTZ.U32.TRUNC.NTZ R5, R5 ;  /* 0x0000000500057305 */ /* 0x000e26000021f000 */
[----:B------:R-:W-:Y:S02]  /*08b0*/  IMAD.MOV.U32 R10, RZ, RZ, R2 ;  /* 0x000000ffff0a7224 */ /* 0x000fe400078e0002 */
[----:B------:R-:W-:Y:S02]  /*08c0*/  IMAD.MOV.U32 R2, RZ, RZ, RZ ;  /* 0x000000ffff027224 */ /* 0x000fe400078e00ff */
[----:B------:R-:W-:Y:S01]  /*08d0*/  @!P2 IMAD.MOV R10, RZ, RZ, -R10 ;  /* 0x000000ffff0aa224 */ /* 0x000fe200078e0a0a */
[----:B------:R-:W-:Y:S01]  /*08e0*/  @!P1 LOP3.LUT R10, RZ, R11, RZ, 0x33, !PT ;  /* 0x0000000bff0a9212 */ /* 0x000fe200078e33ff */
[----:B------:R-:W-:-:S04]  /*08f0*/  IMAD.HI.U32 R6, R3, R7, R2 ;  /* 0x0000000703067227 */ /* 0x000fc800078e0002 */
[----:B------:R-:W-:Y:S02]  /*0900*/  IMAD.MOV R0, RZ, RZ, -R10 ;  /* 0x000000ffff007224 */ /* 0x000fe400078e0a0a */
[----:B0-----:R-:W-:Y:S02]  /*0910*/  IMAD.MOV R4, RZ, RZ, -R5 ;  /* 0x000000ffff047224 */ /* 0x001fe400078e0a05 */
[----:B------:R-:W-:Y:S02]  /*0920*/  IMAD R0, R11, R0, R8 ;  /* 0x000000000b007224 */ /* 0x000fe400078e0208 */
[----:B------:R-:W-:Y:S02]  /*0930*/  IMAD R7, R4, R21, RZ ;  /* 0x0000001504077224 */ /* 0x000fe400078e02ff */
[----:B------:R-:W-:Y:S02]  /*0940*/  IMAD.MOV.U32 R4, RZ, RZ, RZ ;  /* 0x000000ffff047224 */ /* 0x000fe400078e00ff */
[----:B------:R-:W-:-:S02]  /*0950*/  IMAD.SHL.U32 R8, R10, 0x10, RZ ;  /* 0x000000100a087824 */ /* 0x000fc400078e00ff */
[----:B------:R-:W-:Y:S01]  /*0960*/  IMAD.HI.U32 R7, R5, R7, R4 ;  /* 0x0000000705077227 */ /* 0x000fe200078e0004 */
[----:B------:R-:W-:Y:S02]  /*0970*/  LOP3.LUT R4, R100, 0x7f, RZ, 0xc0, !PT ;  /* 0x0000007f64047812 */ /* 0x000fe400078ec0ff */
[C-C-:B------:R-:W-:Y:S01]  /*0980*/  LOP3.LUT R2, R8.reuse, 0x2, R33.reuse, 0xfe, !PT ;  /* 0x0000000208027812 */ /* 0x140fe200078efe21 */
[----:B------:R-:W-:Y:S01]  /*0990*/  IMAD.IADD R5, R9, 0x1, R0 ;  /* 0x0000000109057824 */ /* 0x000fe200078e0200 */
[C---:B------:R-:W-:Y:S02]  /*09a0*/  LOP3.LUT R0, R8.reuse, R33, RZ, 0xfc, !PT ;  /* 0x0000002108007212 */ /* 0x040fe400078efcff */
[----:B------:R-:W-:Y:S01]  /*09b0*/  IABS R16, R2 ;  /* 0x0000000200107213 */ /* 0x000fe20000000000 */
[----:B------:R-:W-:Y:S01]  /*09c0*/  IMAD R12, R5, 0x80, R4 ;  /* 0x00000080050c7824 */ /* 0x000fe200078e0204 */
[----:B------:R-:W-:Y:S02]  /*09d0*/  IABS R14, R0 ;  /* 0x00000000000e7213 */ /* 0x000fe40000000000 */
[----:B------:R-:W-:Y:S01]  /*09e0*/  LOP3.LUT R3, R8, 0x4, R33, 0xfe, !PT ;  /* 0x0000000408037812 */ /* 0x000fe200078efe21 */
[----:B------:R-:W-:Y:S01]  /*09f0*/  IMAD.HI.U32 R9, R7, R16, RZ ;  /* 0x0000001007097227 */ /* 0x000fe200078e00ff */
[----:B------:R-:W-:-:S02]  /*0a00*/  IABS R11, R12 ;  /* 0x0000000c000b7213 */ /* 0x000fc40000000000 */
[----:B------:R-:W-:Y:S01]  /*0a10*/  IABS R18, R3 ;  /* 0x0000000300127213 */ /* 0x000fe20000000000 */
[----:B------:R-:W-:Y:S01]  /*0a20*/  IMAD.HI.U32 R5, R7, R14, RZ ;  /* 0x0000000e07057227 */ /* 0x000fe200078e00ff */
[C-C-:B------:R-:W-:Y:S02]  /*0a30*/  LOP3.LUT R15, R8.reuse, 0xa, R33.reuse, 0xfe, !PT ;  /* 0x0000000a080f7812 */ /* 0x140fe400078efe21 */
[----:B------:R-:W-:Y:S01]  /*0a40*/  LOP3.LUT R17, R8, 0xe, R33, 0xfe, !PT ;  /* 0x0000000e08117812 */ /* 0x000fe200078efe21 */
[----:B------:R-:W-:Y:S01]  /*0a50*/  IMAD.HI.U32 R6, R6, R11, RZ ;  /* 0x0000000b06067227 */ /* 0x000fe200078e00ff */
[----:B------:R-:W-:Y:S02]  /*0a60*/  IABS R26, R15 ;  /* 0x0000000f001a7213 */ /* 0x000fe40000000000 */
[----:B------:R-:W-:Y:S01]  /*0a70*/  IABS R30, R17 ;  /* 0x00000011001e7213 */ /* 0x000fe20000000000 */
[----:B------:R-:W-:Y:S02]  /*0a80*/  IMAD.MOV R13, RZ, RZ, -R5 ;  /* 0x000000ffff0d7224 */ /* 0x000fe400078e0a05 */
[----:B------:R-:W-:-:S02]  /*0a90*/  IMAD.MOV R9, RZ, RZ, -R9 ;  /* 0x000000ffff097224 */ /* 0x000fc400078e0a09 */
[----:B------:R-:W-:Y:S02]  /*0aa0*/  IMAD.MOV R5, RZ, RZ, -R6 ;  /* 0x000000ffff057224 */ /* 0x000fe400078e0a06 */
[C---:B------:R-:W-:Y:S01]  /*0ab0*/  IMAD R6, R21.reuse, R13, R14 ;  /* 0x0000000d15067224 */ /* 0x040fe200078e020e */
[C-C-:B------:R-:W-:Y:S01]  /*0ac0*/  LOP3.LUT R13, R8.reuse, 0x6, R33.reuse, 0xfe, !PT ;  /* 0x00000006080d7812 */ /* 0x140fe200078efe21 */
[----:B------:R-:W-:Y:S01]  /*0ad0*/  IMAD R9, R21, R9, R16 ;  /* 0x0000000915097224 */ /* 0x000fe200078e0210 */
[C-C-:B------:R-:W-:Y:S01]  /*0ae0*/  LOP3.LUT R14, R8.reuse, 0x8, R33.reuse, 0xfe, !PT ;  /* 0x00000008080e7812 */ /* 0x140fe200078efe21 */
[C---:B------:R-:W-:Y:S01]  /*0af0*/  IMAD.HI.U32 R10, R7.reuse, R18, RZ ;  /* 0x00000012070a7227 */ /* 0x040fe200078e00ff */
[----:B------:R-:W-:Y:S02]  /*0b00*/  LOP3.LUT R16, R8, 0xc, R33, 0xfe, !PT ;  /* 0x0000000c08107812 */ /* 0x000fe400078efe21 */
[----:B------:R-:W-:Y:S01]  /*0b10*/  IABS R20, R13 ;  /* 0x0000000d00147213 */ /* 0x000fe20000000000 */
[----:B------:R-:W-:Y:S01]  /*0b20*/  IMAD.MOV R10, RZ, RZ, -R10 ;  /* 0x000000ffff0a7224 */ /* 0x000fe200078e0a0a */
[----:B------:R-:W-:Y:S01]  /*0b30*/  IABS R24, R14 ;  /* 0x0000000e00187213 */ /* 0x000fe20000000000 */
[----:B------:R-:W-:Y:S01]  /*0b40*/  IMAD R5, R22, R5, R11 ;  /* 0x0000000516057224 */ /* 0x000fe200078e020b */
[----:B------:R-:W-:Y:S01]  /*0b50*/  IABS R28, R16 ;  /* 0x00000010001c7213 */ /* 0x000fe20000000000 */
[----:B------:R-:W-:Y:S01]  /*0b60*/  IMAD.HI.U32 R8, R7, R20, RZ ;  /* 0x0000001407087227 */ /* 0x000fe200078e00ff */
[----:B------:R-:W-:-:S02]  /*0b70*/  ISETP.GT.U32.AND P2, PT, R21, R6, PT ;  /* 0x000000061500720c */ /* 0x000fc40003f44070 */
[----:B------:R-:W-:Y:S01]  /*0b80*/  ISETP.GT.U32.AND P0, PT, R22, R5, PT ;  /* 0x000000051600720c */ /* 0x000fe20003f04070 */
[C---:B------:R-:W-:Y:S01]  /*0b90*/  IMAD R10, R21.reuse, R10, R18 ;  /* 0x0000000a150a7224 */ /* 0x040fe200078e0212 */
[----:B------:R-:W-:Y:S01]  /*0ba0*/  ISETP.GT.U32.AND P3, PT, R21, R9, PT ;  /* 0x000000091500720c */ /* 0x000fe20003f64070 */
[----:B------:R-:W-:-:S03]  /*0bb0*/  IMAD.HI.U32 R11, R7, R24, RZ ;  /* 0x00000018070b7227 */ /* 0x000fc600078e00ff */
[----:B------:R-:W-:Y:S01]  /*0bc0*/  ISETP.GT.U32.AND P6, PT, R21, R10, PT ;  /* 0x0000000a1500720c */ /* 0x000fe20003fc4070 */
[----:B------:R-:W-:-:S04]  /*0bd0*/  IMAD.HI.U32 R18, R7, R26, RZ ;  /* 0x0000001a07127227 */ /* 0x000fc800078e00ff */
[----:B------:R-:W-:-:S04]  /*0be0*/  IMAD.HI.U32 R19, R7, R28, RZ ;  /* 0x0000001c07137227 */ /* 0x000fc800078e00ff */
[----:B------:R-:W-:-:S04]  /*0bf0*/  IMAD.HI.U32 R7, R7, R30, RZ ;  /* 0x0000001e07077227 */ /* 0x000fc800078e00ff */
[----:B------:R-:W-:Y:S02]  /*0c00*/  IMAD.MOV R8, RZ, RZ, -R8 ;  /* 0x000000ffff087224 */ /* 0x000fe400078e0a08 */
[----:B------:R-:W-:Y:S02]  /*0c10*/  IMAD.MOV R11, RZ, RZ, -R11 ;  /* 0x000000ffff0b7224 */ /* 0x000fe400078e0a0b */
[----:B------:R-:W-:Y:S02]  /*0c20*/  IMAD.MOV R23, RZ, RZ, -R7 ;  /* 0x000000ffff177224 */ /* 0x000fe400078e0a07 */
[C---:B------:R-:W-:Y:S02]  /*0c30*/  IMAD R7, R21.reuse, R8, R20 ;  /* 0x0000000815077224 */ /* 0x040fe400078e0214 */
[----:B------:R-:W-:Y:S01]  /*0c40*/  IMAD R8, R21, R11, R24 ;  /* 0x0000000b15087224 */ /* 0x000fe200078e0218 */
[----:B------:R-:W-:Y:S01]  /*0c50*/  SHF.R.U32.HI R24, RZ, 0x5, R100 ;  /* 0x00000005ff187819 */ /* 0x000fe20000011664 */
[----:B------:R-:W-:Y:S01]  /*0c60*/  @!P0 IMAD.IADD R5, R5, 0x1, -R22 ;  /* 0x0000000105058824 */ /* 0x000fe200078e0a16 */
[C---:B------:R-:W-:Y:S01]  /*0c70*/  ISETP.GT.U32.AND P4, PT, R21.reuse, R7, PT ;  /* 0x000000071500720c */ /* 0x040fe20003f84070 */
[----:B------:R-:W-:Y:S01]  /*0c80*/  IMAD.MOV R19, RZ, RZ, -R19 ;  /* 0x000000ffff137224 */ /* 0x000fe200078e0a13 */
[C---:B------:R-:W-:Y:S01]  /*0c90*/  ISETP.GT.U32.AND P5, PT, R21.reuse, R8, PT ;  /* 0x000000081500720c */ /* 0x040fe20003fa4070 */
[----:B------:R-:W-:Y:S01]  /*0ca0*/  @!P2 IMAD.IADD R6, R6, 0x1, -R21 ;  /* 0x000000010606a824 */ /* 0x000fe200078e0a15 */
[----:B------:R-:W-:Y:S01]  /*0cb0*/  ISETP.GT.U32.AND P0, PT, R22, R5, PT ;  /* 0x000000051600720c */ /* 0x000fe20003f04070 */
[----:B------:R-:W-:Y:S01]  /*0cc0*/  IMAD R19, R21, R19, R28 ;  /* 0x0000001315137224 */ /* 0x000fe200078e021c */
[----:B------:R-:W-:Y:S01]  /*0cd0*/  R2UR UR7, R24 ;  /* 0x00000000180772ca */ /* 0x000fe200000e0000 */
[----:B------:R-:W-:-:S02]  /*0ce0*/  IMAD.MOV R18, RZ, RZ, -R18 ;  /* 0x000000ffff127224 */ /* 0x000fc400078e0a12 */
[C---:B------:R-:W-:Y:S01]  /*0cf0*/  IMAD R20, R21.reuse, R23, R30 ;  /* 0x0000001715147224 */ /* 0x040fe200078e021e */
[C---:B------:R-:W-:Y:S01]  /*0d00*/  ISETP.GT.U32.AND P2, PT, R21.reuse, R19, PT ;  /* 0x000000131500720c */ /* 0x040fe20003f44070 */
[----:B------:R-:W-:Y:S01]  /*0d10*/  IMAD R11, R21, R18, R26 ;  /* 0x00000012150b7224 */ /* 0x000fe200078e021a */
[----:B------:R-:W0:Y:S01]  /*0d20*/  LDS R23, [UR9] ;  /* 0x00000009ff177984 */ /* 0x000e220008000800 */
[--C-:B------:R-:W-:Y:S01]  /*0d30*/  @!P3 IMAD.IADD R9, R9, 0x1, -R21.reuse ;  /* 0x000000010909b824 */ /* 0x100fe200078e0a15 */
[----:B------:R-:W-:Y:S01]  /*0d40*/  ISETP.GT.U32.AND P3, PT, R21, R20, PT ;  /* 0x000000141500720c */ /* 0x000fe20003f64070 */
[--C-:B------:R-:W-:Y:S01]  /*0d50*/  @!P5 IMAD.IADD R8, R8, 0x1, -R21.reuse ;  /* 0x000000010808d824 */ /* 0x100fe200078e0a15 */
[----:B------:R-:W-:Y:S01]  /*0d60*/  ISETP.GE.AND P5, PT, R12, RZ, PT ;  /* 0x000000ff0c00720c */ /* 0x000fe20003fa6270 */
[----:B------:R-:W-:Y:S01]  /*0d70*/  @!P0 IMAD.IADD R5, R5, 0x1, -R22 ;  /* 0x0000000105058824 */ /* 0x000fe200078e0a16 */
[C---:B------:R-:W-:Y:S01]  /*0d80*/  ISETP.GT.U32.AND P1, PT, R21.reuse, R11, PT ;  /* 0x0000000b1500720c */ /* 0x040fe20003f24070 */
[----:B------:R-:W-:Y:S01]  /*0d90*/  @!P6 IMAD.IADD R10, R10, 0x1, -R21 ;  /* 0x000000010a0ae824 */ /* 0x000fe200078e0a15 */
[----:B------:R-:W-:Y:S01]  /*0da0*/  ISETP.GT.U32.AND P6, PT, R21, R6, PT ;  /* 0x000000061500720c */ /* 0x000fe20003fc4070 */
[----:B------:R-:W-:Y:S01]  /*0db0*/  IMAD.MOV.U32 R36, RZ, RZ, R5 ;  /* 0x000000ffff247224 */ /* 0x000fe200078e0005 */
[----:B------:R-:W-:Y:S01]  /*0dc0*/  ISETP.NE.AND P0, PT, R34, RZ, PT ;  /* 0x000000ff2200720c */ /* 0x000fe20003f05270 */
[--C-:B------:R-:W-:Y:S01]  /*0dd0*/  @!P2 IMAD.IADD R19, R19, 0x1, -R21.reuse ;  /* 0x000000011313a824 */ /* 0x100fe200078e0a15 */
[----:B------:R-:W-:Y:S01]  /*0de0*/  LOP3.LUT R18, R33, 0x8, RZ, 0xfc, !PT ;  /* 0x0000000821127812 */ /* 0x000fe200078efcff */
[--C-:B------:R-:W-:Y:S01]  /*0df0*/  @!P4 IMAD.IADD R7, R7, 0x1, -R21.reuse ;  /* 0x000000010707c824 */ /* 0x100fe200078e0a15 */
[C---:B------:R-:W-:Y:S01]  /*0e00*/  ISETP.GT.U32.AND P4, PT, R21.reuse, R9, PT ;  /* 0x000000091500720c */ /* 0x040fe20003f84070 */
[--C-:B------:R-:W-:Y:S01]  /*0e10*/  @!P3 IMAD.IADD R20, R20, 0x1, -R21.reuse ;  /* 0x000000011414b824 */ /* 0x100fe200078e0a15 */
[C---:B------:R-:W-:Y:S01]  /*0e20*/  ISETP.GT.U32.AND P3, PT, R21.reuse, R8, PT ;  /* 0x000000081500720c */ /* 0x040fe20003f64070 */
[----:B------:R-:W-:Y:S01]  /*0e30*/  @!P5 IMAD.MOV R36, RZ, RZ, -R36 ;  /* 0x000000ffff24d224 */ /* 0x000fe200078e0a24 */
[----:B------:R-:W-:Y:S01]  /*0e40*/  ISETP.GT.U32.AND P5, PT, R21, R19, PT ;  /* 0x000000131500720c */ /* 0x000fe20003fa4070 */
[--C-:B------:R-:W-:Y:S01]  /*0e50*/  @!P1 IMAD.IADD R11, R11, 0x1, -R21.reuse ;  /* 0x000000010b0b9824 */ /* 0x100fe200078e0a15 */
[C---:B------:R-:W-:Y:S01]  /*0e60*/  ISETP.GT.U32.AND P1, PT, R21.reuse, R10, PT ;  /* 0x0000000a1500720c */ /* 0x040fe20003f24070 */
[--C-:B------:R-:W-:Y:S01]  /*0e70*/  @!P6 IMAD.IADD R6, R6, 0x1, -R21.reuse ;  /* 0x000000010606e824 */ /* 0x100fe200078e0a15 */
[C---:B------:R-:W-:Y:S01]  /*0e80*/  ISETP.GT.U32.AND P6, PT, R21.reuse, R20, PT ;  /* 0x000000141500720c */ /* 0x040fe20003fc4070 */
[----:B------:R-:W-:Y:S01]  /*0e90*/  IMAD.U32 R24, RZ, RZ, UR14 ;  /* 0x0000000eff187e24 */ /* 0x000fe2000f8e00ff */
[----:B------:R-:W-:Y:S01]  /*0ea0*/  ISETP.GT.U32.AND P2, PT, R21, R7, PT ;  /* 0x000000071500720c */ /* 0x000fe20003f44070 */
[----:B------:R-:W-:Y:S01]  /*0eb0*/  USHF.L.U32 UR5, UR7, 0x1, URZ ;  /* 0x0000000107057899 */ /* 0x000fe200080006ff */
[----:B------:R-:W-:Y:S01]  /*0ec0*/  @!P0 LOP3.LUT R36, RZ, R34, RZ, 0x33, !PT ;  /* 0x00000022ff248212 */ /* 0x000fe200078e33ff */
[--C-:B------:R-:W-:Y:S01]  /*0ed0*/  @!P4 IMAD.IADD R9, R9, 0x1, -R21.reuse ;  /* 0x000000010909c824 */ /* 0x100fe200078e0a15 */
[----:B------:R-:W-:Y:S01]  /*0ee0*/  ISETP.GT.U32.AND P4, PT, R21, R11, PT ;  /* 0x0000000b1500720c */ /* 0x000fe20003f84070 */
[--C-:B------:R-:W-:Y:S01]  /*0ef0*/  @!P3 IMAD.IADD R8, R8, 0x1, -R21.reuse ;  /* 0x000000010808b824 */ /* 0x100fe200078e0a15 */
[----:B------:R-:W-:Y:S01]  /*0f00*/  ISETP.GE.AND P0, PT, R14, RZ, PT ;  /* 0x000000ff0e00720c */ /* 0x000fe20003f06270 */
[--C-:B------:R-:W-:Y:S01]  /*0f10*/  @!P5 IMAD.IADD R19, R19, 0x1, -R21.reuse ;  /* 0x000000011313d824 */ /* 0x100fe200078e0a15 */
[----:B------:R-:W-:Y:S01]  /*0f20*/  ISETP.GE.AND P5, PT, R2, RZ, PT ;  /* 0x000000ff0200720c */ /* 0x000fe20003fa6270 */
[--C-:B------:R-:W-:Y:S01]  /*0f30*/  @!P1 IMAD.IADD R10, R10, 0x1, -R21.reuse ;  /* 0x000000010a0a9824 */ /* 0x100fe200078e0a15 */
[----:B------:R-:W-:Y:S01]  /*0f40*/  PLOP3.LUT P1, PT, PT, PT, UP1, 0x80, 0x8 ;  /* 0x000000000008781c */ /* 0x000fe20003f2f018 */
[--C-:B------:R-:W-:Y:S01]  /*0f50*/  @!P6 IMAD.IADD R20, R20, 0x1, -R21.reuse ;  /* 0x000000011414e824 */ /* 0x100fe200078e0a15 */
[----:B------:R-:W-:Y:S01]  /*0f60*/  ISETP.GE.AND P6, PT, R13, RZ, PT ;  /* 0x000000ff0d00720c */ /* 0x000fe20003fc6270 */
[--C-:B------:R-:W-:Y:S01]  /*0f70*/  @!P2 IMAD.IADD R7, R7, 0x1, -R21.reuse ;  /* 0x000000010707a824 */ /* 0x100fe200078e0a15 */
[----:B------:R-:W-:Y:S01]  /*0f80*/  ISETP.LT.AND P1, PT, R18, UR12, P1 ;  /* 0x0000000c12007c0c */ /* 0x000fe20008f21270 */
[----:B------:R-:W-:Y:S01]  /*0f90*/  IMAD.MOV.U32 R26, RZ, RZ, R20 ;  /* 0x000000ffff1a7224 */ /* 0x000fe200078e0014 */
[----:B------:R-:W-:Y:S01]  /*0fa0*/  ISETP.GE.AND P3, PT, R0, RZ, PT ;  /* 0x000000ff0000720c */ /* 0x000fe20003f66270 */
[----:B------:R-:W-:Y:S01]  /*0fb0*/  @!P4 IMAD.IADD R11, R11, 0x1, -R21 ;  /* 0x000000010b0bc824 */ /* 0x000fe200078e0a15 */
[----:B------:R-:W-:Y:S01]  /*0fc0*/  ISETP.GE.AND P4, PT, R3, RZ, PT ;  /* 0x000000ff0300720c */ /* 0x000fe20003f86270 */
[----:B------:R-:W-:Y:S01]  /*0fd0*/  @!P0 IMAD.MOV R8, RZ, RZ, -R8 ;  /* 0x000000ffff088224 */ /* 0x000fe200078e0a08 */
[----:B------:R-:W-:Y:S01]  /*0fe0*/  LOP3.LUT R22, R33, 0xa, RZ, 0xfc, !PT ;  /* 0x0000000a21167812 */ /* 0x000fe200078efcff */
[----:B------:R-:W-:Y:S01]  /*0ff0*/  @!P5 IMAD.MOV R9, RZ, RZ, -R9 ;  /* 0x000000ffff09d224 */ /* 0x000fe200078e0a09 */
[----:B------:R-:W-:Y:S01]  /*1000*/  ISETP.GE.AND P5, PT, R15, RZ, PT ;  /* 0x000000ff0f00720c */ /* 0x000fe20003fa6270 */
[----:B------:R-:W-:Y:S01]  /*1010*/  IMAD.MOV.U32 R18, RZ, RZ, R11 ;  /* 0x000000ffff127224 */ /* 0x000fe200078e000b */
[----:B------:R-:W-:Y:S01]  /*1020*/  PLOP3.LUT P2, PT, PT, PT, UP1, 0x80, 0x8 ;  /* 0x000000000008781c */ /* 0x000fe20003f4f018 */
[----:B------:R-:W-:Y:S01]  /*1030*/  @!P6 IMAD.MOV R7, RZ, RZ, -R7 ;  /* 0x000000ffff07e224 */ /* 0x000fe200078e0a07 */
[----:B------:R-:W-:Y:S01]  /*1040*/  ISETP.GE.AND P6, PT, R17, RZ, PT ;  /* 0x000000ff1100720c */ /* 0x000fe20003fc6270 */
[----:B------:R-:W-:Y:S01]  /*1050*/  USHF.L.U32 UR4, UR7, 0x15, URZ ;  /* 0x0000001507047899 */ /* 0x000fe200080006ff */
[C---:B------:R-:W-:Y:S01]  /*1060*/  LOP3.LUT R21, R33.reuse, 0x10, RZ, 0xfc, !PT ;  /* 0x0000001021157812 */ /* 0x040fe200078efcff */
[----:B------:R-:W-:Y:S01]  /*1070*/  @!P3 IMAD.MOV R6, RZ, RZ, -R6 ;  /* 0x000000ffff06b224 */ /* 0x000fe200078e0a06 */
[----:B------:R-:W-:Y:S01]  /*1080*/  ISETP.LT.AND P2, PT, R22, UR12, P2 ;  /* 0x0000000c16007c0c */ /* 0x000fe20009741270 */
[----:B------:R-:W-:Y:S01]  /*1090*/  @!P4 IMAD.MOV R10, RZ, RZ, -R10 ;  /* 0x000000ffff0ac224 */ /* 0x000fe200078e0a0a */
[----:B------:R-:W-:Y:S01]  /*10a0*/  PLOP3.LUT P4, PT, PT, PT, UP1, 0x80, 0x8 ;  /* 0x000000000008781c */ /* 0x000fe20003f8f018 */
[----:B------:R-:W-:Y:S01]  /*10b0*/  ULOP3.LUT UR5, UR5, 0x8, URZ, 0xc0, !UPT ;  /* 0x0000000805057892 */ /* 0x000fe2000f8ec0ff */
[----:B------:R-:W-:Y:S01]  /*10c0*/  LOP3.LUT R22, R33, 0x12, RZ, 0xfc, !PT ;  /* 0x0000001221167812 */ /* 0x000fe200078efcff */
[----:B------:R-:W-:Y:S01]  /*10d0*/  @!P5 IMAD.MOV R18, RZ, RZ, -R18 ;  /* 0x000000ffff12d224 */ /* 0x000fe200078e0a12 */
[----:B------:R-:W-:Y:S01]  /*10e0*/  ISETP.GE.AND P5, PT, R16, RZ, PT ;  /* 0x000000ff1000720c */ /* 0x000fe20003fa6270 */
[----:B------:R-:W-:Y:S01]  /*10f0*/  ULOP3.LUT UR4, UR4, 0x600000, URZ, 0xc0, !UPT ;  /* 0x0060000004047892 */ /* 0x000fe2000f8ec0ff */
[----:B------:R-:W-:Y:S01]  /*1100*/  BAR.SYNC.DEFER_BLOCKING 0x0 ;  /* 0x0000000000007b1d */ /* 0x000fe20000010000 */
[----:B------:R-:W-:Y:S01]  /*1110*/  PLOP3.LUT P0, PT, PT, PT, UP1, 0x80, 0x8 ;  /* 0x000000000008781c */ /* 0x000fe20003f0f018 */
[----:B------:R-:W-:Y:S01]  /*1120*/  @!P6 IMAD.MOV R26, RZ, RZ, -R26 ;  /* 0x000000ffff1ae224 */ /* 0x000fe200078e0a1a */
[----:B------:R-:W-:Y:S01]  /*1130*/  ISETP.LT.AND P4, PT, R21, UR12, P4 ;  /* 0x0000000c15007c0c */ /* 0x000fe2000a781270 */
[C---:B------:R-:W-:Y:S01]  /*1140*/  IMAD R21, R33.reuse, UR14, RZ ;  /* 0x0000000e21157c24 */ /* 0x040fe2000f8e02ff */
[----:B------:R-:W-:Y:S01]  /*1150*/  LOP3.LUT R5, R33, 0xe, RZ, 0xfc, !PT ;  /* 0x0000000e21057812 */ /* 0x000fe200078efcff */
[----:B------:R-:W-:Y:S01]  /*1160*/  IMAD R36, R36, UR13, RZ ;  /* 0x0000000d24247c24 */ /* 0x000fe2000f8e02ff */
[----:B------:R-:W-:Y:S01]  /*1170*/  PLOP3.LUT P3, PT, PT, PT, UP1, 0x80, 0x8 ;  /* 0x000000000008781c */ /* 0x000fe20003f6f018 */
[----:B------:R-:W-:Y:S01]  /*1180*/  IMAD R20, R24, 0x2, R21 ;  /* 0x0000000218147824 */ /* 0x000fe200078e0215 */
[----:B------:R-:W-:Y:S01]  /*1190*/  ISETP.LT.AND P0, PT, R22, UR12, P0 ;  /* 0x0000000c16007c0c */ /* 0x000fe20008701270 */
[----:B------:R-:W-:Y:S01]  /*11a0*/  IMAD.MOV.U32 R22, RZ, RZ, R19 ;  /* 0x000000ffff167224 */ /* 0x000fe200078e0013 */
[----:B0-----:R-:W-:Y:S01]  /*11b0*/  R2UR UR10, R23 ;  /* 0x00000000170a72ca */ /* 0x001fe200000e0000 */
[----:B------:R-:W-:Y:S01]  /*11c0*/  IMAD R19, R24, 0x2, R20 ;  /* 0x0000000218137824 */ /* 0x000fe200078e0214 */
[----:B------:R-:W-:Y:S01]  /*11d0*/  ISETP.LT.AND P3, PT, R5, UR12, P3 ;  /* 0x0000000c05007c0c */ /* 0x000fe20009f61270 */
[----:B------:R-:W-:Y:S01]  /*11e0*/  @!P5 IMAD.MOV R22, RZ, RZ, -R22 ;  /* 0x000000ffff16d224 */ /* 0x000fe200078e0a16 */
[----:B------:R-:W-:-:S02]  /*11f0*/  ISETP.NE.AND P6, PT, R35, RZ, PT ;  /* 0x000000ff2300720c */ /* 0x000fc40003fc5270 */
[----:B------:R-:W-:Y:S02]  /*1200*/  LOP3.LUT R5, RZ, R35, RZ, 0x33, !PT ;  /* 0x00000023ff057212 */ /* 0x000fe400078e33ff */
[----:B------:R-:W-:Y:S02]  /*1210*/  LOP3.LUT P5, RZ, R100, 0xff, RZ, 0xc0, !PT ;  /* 0x000000ff64ff7812 */ /* 0x000fe400078ac0ff */
[C---:B------:R-:W-:Y:S02]  /*1220*/  SEL R39, R5.reuse, R10, !P6 ;  /* 0x0000000a05277207 */ /* 0x040fe40007000000 */
[C---:B------:R-:W-:Y:S01]  /*1230*/  SEL R11, R5.reuse, R6, !P6 ;  /* 0x00000006050b7207 */ /* 0x040fe20007000000 */
[----:B------:R-:W-:Y:S01]  /*1240*/  UIADD3 UR11, UPT, UPT, UR5, UR4, UR10 ;  /* 0x00000004050b7290 */ /* 0x000fe2000fffe00a */
[C---:B------:R-:W-:Y:S01]  /*1250*/  SEL R10, R5.reuse, R22, !P6 ;  /* 0x00000016050a7207 */ /* 0x040fe20007000000 */
[----:B------:R-:W-:Y:S01]  /*1260*/  IMAD R22, R24, 0x2, R19 ;  /* 0x0000000218167824 */ /* 0x000fe200078e0213 */
[C---:B------:R-:W-:Y:S01]  /*1270*/  SEL R34, R5.reuse, R9, !P6 ;  /* 0x0000000905227207 */ /* 0x040fe20007000000 */
[----:B------:R-:W-:Y:S01]  /*1280*/  UMOV UR5, 0x1 ;  /* 0x0000000100057882 */ /* 0x000fe20000000000 */
[----:B------:R-:W-:-:S02]  /*1290*/  SEL R40, R5, R7, !P6 ;  /* 0x0000000705287207 */ /* 0x000fc40007000000 */
[C---:B------:R-:W-:Y:S02]  /*12a0*/  SEL R38, R5.reuse, R8, !P6 ;  /* 0x0000000805267207 */ /* 0x040fe40007000000 */
[C---:B------:R-:W-:Y:S02]  /*12b0*/  SEL R18, R5.reuse, R18, !P6 ;  /* 0x0000001205127207 */ /* 0x040fe40007000000 */
[----:B------:R-:W-:Y:S01]  /*12c0*/  SEL R6, R5, R26, !P6 ;  /* 0x0000001a05067207 */ /* 0x000fe20007000000 */
[----:B------:R-:W-:Y:S06]  /*12d0*/  BRA.U UP0, `(.L_x_5) ;  /* 0x0000000100187547 */ /* 0x000fec000b800000 */
[----:B------:R-:W-:Y:S01]  /*12e0*/  ELECT P6, URZ, PT ;  /* 0x0000000000ff782f */ /* 0x000fe200038c0000 */
[----:B------:R-:W-:Y:S01]  /*12f0*/  IMAD.MOV.U32 R5, RZ, RZ, 0x1 ;  /* 0x00000001ff057424 */ /* 0x000fe200078e00ff */
[----:B------:R-:W-:Y:S01]  /*1300*/  UMOV UR4, 0x40 ;  /* 0x0000004000047882 */ /* 0x000fe20000000000 */
[----:B------:R-:W-:Y:S01]  /*1310*/  UVIRTCOUNT.DEALLOC.SMPOOL 0x80 ;  /* 0x000000800000784c */ /* 0x000fe20000000000 */
[----:B------:R-:W-:-:S09]  /*1320*/  ULEA UR4, UR6, UR4, 0x18 ;  /* 0x0000000406047291 */ /* 0x000fd2000f8ec0ff */
[----:B------:R0:W-:Y:S03]  /*1330*/  @P6 STS.U8 [UR4], R5 ;  /* 0x00000005ff006988 */ /* 0x0001e60008000004 */
.L_x_5:
[----:B------:R-:W-:Y:S01]  /*1340*/  STTM.x8 tmem[UR11], RZ ;  /* 0x000000ff000079ed */ /* 0x000fe200081c000b */
[----:B------:R-:W1:Y:S02]  /*1350*/  FENCE.VIEW.ASYNC.T ;  /* 0x00000000000073c6 */ /* 0x000e640000000200 */
[----:B-1----:R-:W-:Y:S01]  /*1360*/  VOTEU.ALL UP2, P5 ;  /* 0x0000000000ff7886 */ /* 0x002fe20002840000 */
[----:B------:R-:W-:Y:S01]  /*1370*/  UMOV UR13, UR17 ;  /* 0x00000011000d7c82 */ /* 0x000fe20008000000 */
[----:B------:R-:W-:Y:S01]  /*1380*/  VOTEU.ALL UP3, P5 ;  /* 0x0000000000ff7886 */ /* 0x000fe20002860000 */
[----:B------:R-:W-:Y:S01]  /*1390*/  IMAD.SHL.U32 R108, R36, 0x2, RZ ;  /* 0x00000002246c7824 */ /* 0x000fe200078e00ff */
[----:B------:R-:W-:Y:S01]  /*13a0*/  PRMT R7, RZ, 0x7610, R7 ;  /* 0x00007610ff077816 */ /* 0x000fe20000000007 */
[----:B------:R-:W-:Y:S01]  /*13b0*/  IMAD R26, R24, 0x2, R22 ;  /* 0x00000002181a7824 */ /* 0x000fe200078e0216 */
[----:B------:R-:W-:-:S04]  /*13c0*/  @!UP2 UIADD3 UR18, UPT, UPT, -UR5, 0x100000, URZ ;  /* 0x001000000512a890 */ /* 0x000fc8000fffe1ff */
[----:B------:R-:W-:Y:S02]  /*13d0*/  @!UP2 USHF.L.U32 UR19, UR18, 0xb, URZ ;  /* 0x0000000b1213a899 */ /* 0x000fe400080006ff */
[----:B------:R-:W-:Y:S01]  /*13e0*/  @!UP2 USHF.L.U32 UR18, UR18, 0x1, URZ ;  /* 0x000000011212a899 */ /* 0x000fe200080006ff */
[----:B------:R-:W-:Y:S01]  /*13f0*/  BAR.SYNC.DEFER_BLOCKING 0x0 ;  /* 0x0000000000007b1d */ /* 0x000fe20000010000 */
[----:B------:R-:W-:Y:S01]  /*1400*/  IADD3 R25, P6, PT, R108, UR24, RZ ;  /* 0x000000186c197c10 */ /* 0x000fe2000ffde0ff */
[----:B------:R-:W-:Y:S01]  /*1410*/  IMAD R28, R24, 0x2, R26 ;  /* 0x00000002181c7824 */ /* 0x000fe200078e021a */
[----:B0-----:R-:W-:Y:S02]  /*1420*/  PRMT R5, RZ, 0x7610, R5 ;  /* 0x00007610ff057816 */ /* 0x001fe40000000005 */
[----:B------:R-:W-:Y:S01]  /*1430*/  LEA.HI.X.SX32 R23, R36, UR25, 0x1, P6 ;  /* 0x0000001924177c11 */ /* 0x000fe2000b0f0eff */
[----:B------:R-:W-:Y:S01]  /*1440*/  IMAD R32, R24, 0x2, R28 ;  /* 0x0000000218207824 */ /* 0x000fe200078e021c */
[----:B------:R-:W-:Y:S01]  /*1450*/  LEA R8, P6, R26, R25, 0x1 ;  /* 0x000000191a087211 */ /* 0x000fe200078c08ff */
[----:B------:R-:W0:Y:S01]  /*1460*/  LDCU UR4, c[0x0][0x3b0] ;  /* 0x00007600ff0477ac */ /* 0x000e220008000800 */
[----:B------:R-:W-:-:S02]  /*1470*/  LOP3.LUT R31, R33, 0x14, RZ, 0xfc, !PT ;  /* 0x00000014211f7812 */ /* 0x000fc400078efcff */
[----:B------:R-:W-:Y:S01]  /*1480*/  PRMT R35, RZ, 0x7610, R35 ;  /* 0x00007610ff237816 */ /* 0x000fe20000000023 */
[----:B------:R-:W1:Y:S01]  /*1490*/  LDCU.64 UR28, c[0x0][0x380] ;  /* 0x00007000ff1c77ac */ /* 0x000e620008000a00 */
[----:B------:R-:W-:Y:S01]  /*14a0*/  LEA.HI.X.SX32 R9, R26, R23, 0x1, P6 ;  /* 0x000000171a097211 */ /* 0x000fe200030f0eff */
[----:B------:R-:W2:Y:S02]  /*14b0*/  FENCE.VIEW.ASYNC.S ;  /* 0x00000000000073c6 */ /* 0x000ea40000000000 */
[----:B--2---:R2:W3:Y:S02]  /*14c0*/  @!UP3 SYNCS.EXCH.64 URZ, [UR13], UR18 ;  /* 0x000000120dffb5b2 */ /* 0x0044e40008000100 */
[----:B---3--:R-:W-:Y:S01]  /*14d0*/  BAR.SYNC.DEFER_BLOCKING 0x0 ;  /* 0x0000000000007b1d */ /* 0x008fe20000010000 */
[----:B------:R-:W-:Y:S01]  /*14e0*/  LEA R26, P6, R28, R25, 0x1 ;  /* 0x000000191c1a7211 */ /* 0x000fe200078c08ff */
[----:B------:R-:W-:-:S03]  /*14f0*/  IMAD R30, R24, 0x2, R32 ;  /* 0x00000002181e7824 */ /* 0x000fc600078e0220 */
[----:B------:R-:W-:Y:S01]  /*1500*/  LEA.HI.X.SX32 R27, R28, R23, 0x1, P6 ;  /* 0x000000171c1b7211 */ /* 0x000fe200030f0eff */
[----:B------:R-:W-:Y:S01]  /*1510*/  IMAD R42, R24, 0x2, R30 ;  /* 0x00000002182a7824 */ /* 0x000fe200078e021e */
[----:B------:R-:W-:-:S04]  /*1520*/  LEA R28, P6, R30, R25, 0x1 ;  /* 0x000000191e1c7211 */ /* 0x000fc800078c08ff */
[----:B------:R-:W-:Y:S02]  /*1530*/  LEA.HI.X.SX32 R29, R30, R23, 0x1, P6 ;  /* 0x000000171e1d7211 */ /* 0x000fe400030f0eff */
[----:B------:R-:W-:Y:S01]  /*1540*/  LEA R30, P6, R42, R25, 0x1 ;  /* 0x000000192a1e7211 */ /* 0x000fe200078c08ff */
[----:B------:R3:W4:Y:S01]  /*1550*/  @P1 LDG.E.U16 R7, desc[UR20][R8.64] ;  /* 0x0000001408071981 */ /* 0x000722000c1e1500 */
[----:B------:R-:W-:-:S03]  /*1560*/  PLOP3.LUT P1, PT, PT, PT, UP1, 0x80, 0x8 ;  /* 0x000000000008781c */ /* 0x000fc60003f2f018 */
[----:B------:R5:W2:Y:S01]  /*1570*/  @P2 LDG.E.U16 R5, desc[UR20][R26.64] ;  /* 0x000000141a052981 */ /* 0x000aa2000c1e1500 */
[----:B------:R-:W-:Y:S02]  /*1580*/  ISETP.LT.AND P1, PT, R31, UR12, P1 ;  /* 0x0000000c1f007c0c */ /* 0x000fe40008f21270 */
[----:B------:R-:W-:Y:S01]  /*1590*/  LEA.HI.X.SX32 R31, R42, R23, 0x1, P6 ;  /* 0x000000172a1f7211 */ /* 0x000fe200030f0eff */
[C---:B------:R-:W-:Y:S01]  /*15a0*/  IMAD R42, R24.reuse, 0x2, R42 ;  /* 0x00000002182a7824 */ /* 0x040fe200078e022a */
[----:B------:R0:W2:Y:S01]  /*15b0*/  @P3 LDG.E.U16 R35, desc[UR20][R28.64] ;  /* 0x000000141c233981 */ /* 0x0000a2000c1e1500 */
[----:B---3--:R-:W-:Y:S02]  /*15c0*/  PRMT R9, RZ, 0x7610, R9 ;  /* 0x00007610ff097816 */ /* 0x008fe40000000009 */
[----:B------:R-:W-:Y:S01]  /*15d0*/  IMAD R44, R24, 0x2, R42 ;  /* 0x00000002182c7824 */ /* 0x000fe200078e022a */
[C---:B------:R-:W-:Y:S02]  /*15e0*/  LOP3.LUT R8, R33.reuse, 0x18, RZ, 0xfc, !PT ;  /* 0x0000001821087812 */ /* 0x040fe400078efcff */
[----:B-----5:R-:W-:Y:S01]  /*15f0*/  LEA R26, P6, R42, R25, 0x1 ;  /* 0x000000192a1a7211 */ /* 0x020fe200078c08ff */
[----:B------:R3:W5:Y:S01]  /*1600*/  @P4 LDG.E.U16 R9, desc[UR20][R30.64] ;  /* 0x000000141e094981 */ /* 0x000762000c1e1500 */
[----:B------:R-:W-:-:S02]  /*1610*/  LOP3.LUT R37, R33, 0x16, RZ, 0xfc, !PT ;  /* 0x0000001621257812 */ /* 0x000fc400078efcff */
[----:B------:R-:W-:Y:S02]  /*1620*/  LEA.HI.X.SX32 R27, R42, R23, 0x1, P6 ;  /* 0x000000172a1b7211 */ /* 0x000fe400030f0eff */
[C---:B------:R-:W-:Y:S02]  /*1630*/  LEA R42, P6, R44.reuse, R25, 0x1 ;  /* 0x000000192c2a7211 */ /* 0x040fe400078c08ff */
[----:B------:R-:W-:Y:S02]  /*1640*/  PLOP3.LUT P4, PT, PT, PT, UP1, 0x80, 0x8 ;  /* 0x000000000008781c */ /* 0x000fe40003f8f018 */
[----:B------:R-:W-:Y:S01]  /*1650*/  LEA.HI.X.SX32 R43, R44, R23, 0x1, P6 ;  /* 0x000000172c2b7211 */ /* 0x000fe200030f0eff */
[----:B------:R-:W-:Y:S01]  /*1660*/  IMAD R44, R24, 0x2, R44 ;  /* 0x00000002182c7824 */ /* 0x000fe200078e022c */
[----:B------:R-:W-:Y:S02]  /*1670*/  ISETP.LT.AND P4, PT, R8, UR12, P4 ;  /* 0x0000000c08007c0c */ /* 0x000fe4000a781270 */
[----:B------:R-:W-:Y:S01]  /*1680*/  PRMT R8, RZ, 0x7610, R8 ;  /* 0x00007610ff087816 */ /* 0x000fe20000000008 */
[----:B------:R-:W-:Y:S01]  /*1690*/  IMAD R46, R24, 0x2, R44 ;  /* 0x00000002182e7824 */ /* 0x000fe200078e022c */
[----:B0-----:R-:W-:-:S02]  /*16a0*/  LEA R28, P6, R44, R25, 0x1 ;  /* 0x000000192c1c7211 */ /* 0x001fc400078c08ff */
[----:B------:R-:W-:Y:S02]  /*16b0*/  PLOP3.LUT P2, PT, PT, PT, UP1, 0x80, 0x8 ;  /* 0x000000000008781c */ /* 0x000fe40003f4f018 */
[----:B------:R0:W2:Y:S01]  /*16c0*/  @P1 LDG.E.U16 R8, desc[UR20][R42.64] ;  /* 0x000000142a081981 */ /* 0x0000a2000c1e1500 */
[----:B---3--:R-:W-:Y:S02]  /*16d0*/  LOP3.LUT R31, R33, 0x1c, RZ, 0xfc, !PT ;  /* 0x0000001c211f7812 */ /* 0x008fe400078efcff */
[----:B------:R-:W-:Y:S02]  /*16e0*/  PLOP3.LUT P1, PT, PT, PT, UP1, 0x80, 0x8 ;  /* 0x000000000008781c */ /* 0x000fe40003f2f018 */
[----:B------:R-:W-:Y:S02]  /*16f0*/  LEA.HI.X.SX32 R29, R44, R23, 0x1, P6 ;  /* 0x000000172c1d7211 */ /* 0x000fe400030f0eff */
[----:B------:R-:W-:Y:S02]  /*1700*/  LEA R30, P6, R46, R25, 0x1 ;  /* 0x000000192e1e7211 */ /* 0x000fe400078c08ff */
[----:B------:R-:W-:-:S02]  /*1710*/  ISETP.LT.AND P2, PT, R37, UR12, P2 ;  /* 0x0000000c25007c0c */ /* 0x000fc40009741270 */
[----:B------:R-:W-:Y:S02]  /*1720*/  PRMT R37, RZ, 0x7610, R37 ;  /* 0x00007610ff257816 */ /* 0x000fe40000000025 */
[----:B------:R-:W-:Y:S02]  /*1730*/  ISETP.LT.AND P1, PT, R31, UR12, P1 ;  /* 0x0000000c1f007c0c */ /* 0x000fe40008f21270 */
[----:B------:R-:W-:Y:S01]  /*1740*/  LEA.HI.X.SX32 R31, R46, R23, 0x1, P6 ;  /* 0x000000172e1f7211 */ /* 0x000fe200030f0eff */
[C---:B------:R-:W-:Y:S01]  /*1750*/  IMAD R46, R24.reuse, 0x2, R46 ;  /* 0x00000002182e7824 */ /* 0x040fe200078e022e */
[----:B------:R3:W2:Y:S01]  /*1760*/  @P0 LDG.E.U16 R37, desc[UR20][R26.64] ;  /* 0x000000141a250981 */ /* 0x0006a2000c1e1500 */
[----:B0-----:R-:W-:Y:S02]  /*1770*/  PRMT R43, RZ, 0x7610, R43 ;  /* 0x00007610ff2b7816 */ /* 0x001fe4000000002b */
[----:B------:R-:W-:Y:S01]  /*1780*/  IMAD R44, R24, 0x2, R46 ;  /* 0x00000002182c7824 */ /* 0x000fe200078e022e */
[----:B------:R-:W-:-:S02]  /*1790*/  LOP3.LUT R41, R33, 0x1a, RZ, 0xfc, !PT ;  /* 0x0000001a21297812 */ /* 0x000fc400078efcff */
[----:B------:R-:W-:Y:S01]  /*17a0*/  PLOP3.LUT P3, PT, PT, PT, UP1, 0x80, 0x8 ;  /* 0x000000000008781c */ /* 0x000fe20003f6f018 */
[----:B------:R0:W2:Y:S01]  /*17b0*/  @P4 LDG.E.U16 R43, desc[UR20][R30.64] ;  /* 0x000000141e2b4981 */ /* 0x0000a2000c1e1500 */
[----:B---3--:R-:W-:-:S04]  /*17c0*/  LEA R26, P6, R46, R25, 0x1 ;  /* 0x000000192e1a7211 */ /* 0x008fc800078c08ff */
[----:B------:R-:W-:Y:S02]  /*17d0*/  LEA.HI.X.SX32 R27, R46, R23, 0x1, P6 ;  /* 0x000000172e1b7211 */ /* 0x000fe400030f0eff */
[----:B------:R-:W-:Y:S02]  /*17e0*/  LEA R48, P6, R44, R25, 0x1 ;  /* 0x000000192c307211 */ /* 0x000fe400078c08ff */
[----:B------:R-:W-:Y:S02]  /*17f0*/  ISETP.LT.AND P3, PT, R41, UR12, P3 ;  /* 0x0000000c29007c0c */ /* 0x000fe40009f61270 */
[----:B------:R-:W-:Y:S02]  /*1800*/  LOP3.LUT R42, R33, 0x20, RZ, 0xfc, !PT ;  /* 0x00000020212a7812 */ /* 0x000fe400078efcff */
[----:B------:R-:W-:Y:S02]  /*1810*/  PLOP3.LUT P4, PT, PT, PT, UP1, 0x80, 0x8 ;  /* 0x000000000008781c */ /* 0x000fe40003f8f018 */
[----:B------:R-:W-:-:S02]  /*1820*/  PRMT R41, RZ, 0x7610, R41 ;  /* 0x00007610ff297816 */ /* 0x000fc40000000029 */
[----:B------:R-:W-:Y:S01]  /*1830*/  LEA.HI.X.SX32 R49, R44, R23, 0x1, P6 ;  /* 0x000000172c317211 */ /* 0x000fe200030f0eff */
[----:B------:R-:W-:Y:S01]  /*1840*/  IMAD R44, R24, 0x2, R44 ;  /* 0x00000002182c7824 */ /* 0x000fe200078e022c */
[----:B------:R-:W-:Y:S02]  /*1850*/  ISETP.LT.AND P4, PT, R42, UR12, P4 ;  /* 0x0000000c2a007c0c */ /* 0x000fe4000a781270 */
[----:B------:R-:W-:Y:S01]  /*1860*/  PRMT R42, RZ, 0x7610, R42 ;  /* 0x00007610ff2a7816 */ /* 0x000fe2000000002a */
[----:B------:R3:W2:Y:S01]  /*1870*/  @P2 LDG.E.U16 R41, desc[UR20][R28.64] ;  /* 0x000000141c292981 */ /* 0x0006a2000c1e1500 */
[----:B------:R-:W-:Y:S01]  /*1880*/  IMAD R46, R24, 0x2, R44 ;  /* 0x00000002182e7824 */ /* 0x000fe200078e022c */
[C---:B------:R-:W-:Y:S02]  /*1890*/  LOP3.LUT R45, R33.reuse, 0x1e, RZ, 0xfc, !PT ;  /* 0x0000001e212d7812 */ /* 0x040fe400078efcff */
[----:B------:R-:W-:Y:S01]  /*18a0*/  PLOP3.LUT P0, PT, PT, PT, UP1, 0x80, 0x8 ;  /* 0x000000000008781c */ /* 0x000fe20003f0f018 */
[----:B------:R1:W2:Y:S01]  /*18b0*/  @P1 LDG.E.U16 R42, desc[UR20][R48.64] ;  /* 0x00000014302a1981 */ /* 0x0002a2000c1e1500 */
[----:B0-----:R-:W-:-:S02]  /*18c0*/  LOP3.LUT R31, R33, 0x26, RZ, 0xfc, !PT ;  /* 0x00000026211f7812 */ /* 0x001fc400078efcff */
[C---:B---3--:R-:W-:Y:S02]  /*18d0*/  LEA R28, P6, R44.reuse, R25, 0x1 ;  /* 0x000000192c1c7211 */ /* 0x048fe400078c08ff */
[----:B------:R-:W-:Y:S02]  /*18e0*/  PLOP3.LUT P1, PT, PT, PT, UP1, 0x80, 0x8 ;  /* 0x000000000008781c */ /* 0x000fe40003f2f018 */
[----:B------:R-:W-:Y:S02]  /*18f0*/  LEA.HI.X.SX32 R29, R44, R23, 0x1, P6 ;  /* 0x000000172c1d7211 */ /* 0x000fe400030f0eff */
[----:B------:R-:W-:Y:S02]  /*1900*/  LEA R30, P6, R46, R25, 0x1 ;  /* 0x000000192e1e7211 */ /* 0x000fe400078c08ff */
[----:B------:R-:W-:Y:S02]  /*1910*/  ISETP.LT.AND P0, PT, R45, UR12, P0 ;  /* 0x0000000c2d007c0c */ /* 0x000fe40008701270 */
[----:B------:R-:W-:-:S02]  /*1920*/  PRMT R45, RZ, 0x7610, R45 ;  /* 0x00007610ff2d7816 */ /* 0x000fc4000000002d */
[----:B------:R-:W-:Y:S02]  /*1930*/  ISETP.LT.AND P1, PT, R31, UR12, P1 ;  /* 0x0000000c1f007c0c */ /* 0x000fe40008f21270 */
[----:B------:R-:W-:Y:S01]  /*1940*/  LEA.HI.X.SX32 R31, R46, R23, 0x1, P6 ;  /* 0x000000172e1f7211 */ /* 0x000fe200030f0eff */
[C---:B------:R-:W-:Y:S01]  /*1950*/  IMAD R46, R24.reuse, 0x2, R46 ;  /* 0x00000002182e7824 */ /* 0x040fe200078e022e */
[----:B------:R-:W-:Y:S01]  /*1960*/  LOP3.LUT R47, R33, 0x22, RZ, 0xfc, !PT ;  /* 0x00000022212f7812 */ /* 0x000fe200078efcff */
[----:B------:R0:W3:Y:S01]  /*1970*/  @P3 LDG.E.U16 R45, desc[UR20][R26.64] ;  /* 0x000000141a2d3981 */ /* 0x0000e2000c1e1500 */
[----:B------:R-:W-:Y:S01]  /*1980*/  PLOP3.LUT P2, PT, PT, PT, UP1, 0x80, 0x8 ;  /* 0x000000000008781c */ /* 0x000fe20003f4f018 */
[----:B-1----:R-:W-:Y:S01]  /*1990*/  IMAD R48, R24, 0x2, R46 ;  /* 0x0000000218307824 */ /* 0x002fe200078e022e */
[----:B------:R-:W-:Y:S02]  /*19a0*/  PLOP3.LUT P3, PT, PT, PT, UP1, 0x80, 0x8 ;  /* 0x000000000008781c */ /* 0x000fe40003f6f018 */
[----:B------:R-:W-:-:S02]  /*19b0*/  ISETP.LT.AND P2, PT, R47, UR12, P2 ;  /* 0x0000000c2f007c0c */ /* 0x000fc40009741270 */
[----:B------:R-:W-:Y:S02]  /*19c0*/  LOP3.LUT R47, R33, 0x24, RZ, 0xfc, !PT ;  /* 0x00000024212f7812 */ /* 0x000fe400078efcff */
[----:B0-----:R-:W-:-:S04]  /*19d0*/  LEA R26, P6, R46, R25, 0x1 ;  /* 0x000000192e1a7211 */ /* 0x001fc800078c08ff */
[----:B------:R-:W-:Y:S02]  /*19e0*/  LEA.HI.X.SX32 R27, R46, R23, 0x1, P6 ;  /* 0x000000172e1b7211 */ /* 0x000fe400030f0eff */
[----:B------:R-:W-:Y:S02]  /*19f0*/  LEA R52, P6, R48, R25, 0x1 ;  /* 0x0000001930347211 */ /* 0x000fe400078c08ff */
[----:B------:R-:W-:Y:S02]  /*1a00*/  ISETP.LT.AND P3, PT, R47, UR12, P3 ;  /* 0x0000000c2f007c0c */ /* 0x000fe40009f61270 */
[----:B------:R-:W-:Y:S02]  /*1a10*/  PRMT R49, RZ, 0x7610, R49 ;  /* 0x00007610ff317816 */ /* 0x000fe40000000031 */
[----:B------:R-:W-:Y:S02]  /*1a20*/  PRMT R47, RZ, 0x7610, R47 ;  /* 0x00007610ff2f7816 */ /* 0x000fe4000000002f */
[----:B------:R-:W-:-:S02]  /*1a30*/  PRMT R51, RZ, 0x7610, R51 ;  /* 0x00007610ff337816 */ /* 0x000fc40000000033 */
[----:B------:R-:W-:Y:S01]  /*1a40*/  LEA.HI.X.SX32 R53, R48, R23, 0x1, P6 ;  /* 0x0000001730357211 */ /* 0x000fe200030f0eff */
[C---:B------:R-:W-:Y:S01]  /*1a50*/  IMAD R48, R24.reuse, 0x2, R48 ;  /* 0x0000000218307824 */ /* 0x040fe200078e0230 */
[----:B------:R-:W2:Y:S01]  /*1a60*/  @P4 LDG.E.U16 R49, desc[UR20][R30.64] ;  /* 0x000000141e314981 */ /* 0x000ea2000c1e1500 */
[----:B------:R-:W-:Y:S02]  /*1a70*/  LOP3.LUT R44, R33, 0x28, RZ, 0xfc, !PT ;  /* 0x00000028212c7812 */ /* 0x000fe400078efcff */
[----:B------:R-:W-:Y:S01]  /*1a80*/  PLOP3.LUT P4, PT, PT, PT, UP1, 0x80, 0x8 ;  /* 0x000000000008781c */ /* 0x000fe20003f8f018 */
[----:B------:R0:W2:Y:S01]  /*1a90*/  @P0 LDG.E.U16 R47, desc[UR20][R28.64] ;  /* 0x000000141c2f0981 */ /* 0x0000a2000c1e1500 */
[----:B------:R-:W-:-:S03]  /*1aa0*/  IMAD R46, R24, 0x2, R48 ;  /* 0x00000002182e7824 */ /* 0x000fc600078e0230 */
[----:B------:R-:W2:Y:S01]  /*1ab0*/  @P2 LDG.E.U16 R51, desc[UR20][R26.64] ;  /* 0x000000141a332981 */ /* 0x000ea2000c1e1500 */
[----:B------:R-:W-:Y:S02]  /*1ac0*/  ISETP.LT.AND P4, PT, R44, UR12, P4 ;  /* 0x0000000c2c007c0c */ /* 0x000fe4000a781270 */
[C---:B0-----:R-:W-:Y:S02]  /*1ad0*/  LEA R28, P2, R48.reuse, R25, 0x1 ;  /* 0x00000019301c7211 */ /* 0x041fe400078408ff */
[----:B------:R-:W-:Y:S02]  /*1ae0*/  LOP3.LUT R31, R33, 0x2c, RZ, 0xfc, !PT ;  /* 0x0000002c211f7812 */ /* 0x000fe400078efcff */
[----:B------:R-:W-:Y:S02]  /*1af0*/  PLOP3.LUT P6, PT, PT, PT, UP1, 0x80, 0x8 ;  /* 0x000000000008781c */ /* 0x000fe40003fcf018 */
[----:B------:R-:W-:Y:S02]  /*1b00*/  LEA.HI.X.SX32 R29, R48, R23, 0x1, P2 ;  /* 0x00000017301d7211 */ /* 0x000fe400010f0eff */
[----:B------:R-:W-:-:S02]  /*1b10*/  PRMT R44, RZ, 0x7610, R44 ;  /* 0x00007610ff2c7816 */ /* 0x000fc4000000002c */
[C---:B------:R-:W-:Y:S02]  /*1b20*/  LEA R30, P2, R46.reuse, R25, 0x1 ;  /* 0x000000192e1e7211 */ /* 0x040fe400078408ff */
[----:B------:R-:W-:Y:S02]  /*1b30*/  ISETP.LT.AND P6, PT, R31, UR12, P6 ;  /* 0x0000000c1f007c0c */ /* 0x000fe4000b7c1270 */
[----:B------:R-:W-:Y:S01]  /*1b40*/  LEA.HI.X.SX32 R31, R46, R23, 0x1, P2 ;  /* 0x000000172e1f7211 */ /* 0x000fe200010f0eff */
[C---:B------:R-:W-:Y:S01]  /*1b50*/  IMAD R46, R24.reuse, 0x2, R46 ;  /* 0x00000002182e7824 */ /* 0x040fe200078e022e */
[----:B------:R-:W-:Y:S01]  /*1b60*/  PRMT R73, RZ, 0x7610, R73 ;  /* 0x00007610ff497816 */ /* 0x000fe20000000049 */
[----:B------:R0:W2:Y:S02]  /*1b70*/  @P3 LDG.E.U16 R44, desc[UR20][R52.64] ;  /* 0x00000014342c3981 */ /* 0x0000a4000c1e1500 */
[----:B------:R-:W-:Y:S01]  /*1b80*/  IMAD R48, R24, 0x2, R46 ;  /* 0x0000000218307824 */ /* 0x000fe200078e022e */
[----:B------:R-:W-:-:S02]  /*1b90*/  LOP3.LUT R50, R33, 0x2a, RZ, 0xfc, !PT ;  /* 0x0000002a21327812 */ /* 0x000fc400078efcff */
[----:B------:R1:W2:Y:S01]  /*1ba0*/  @P4 LDG.E.U16 R73, desc[UR20][R30.64] ;  /* 0x000000141e494981 */ /* 0x0002a2000c1e1500 */
[----:B0-----:R-:W-:Y:S02]  /*1bb0*/  PRMT R53, RZ, 0x7610, R53 ;  /* 0x00007610ff357816 */ /* 0x001fe40000000035 */
[----:B------:R-:W-:Y:S02]  /*1bc0*/  PLOP3.LUT P0, PT, PT, PT, UP1, 0x80, 0x8 ;  /* 0x000000000008781c */ /* 0x000fe40003f0f018 */
[-C--:B------:R-:W-:Y:S02]  /*1bd0*/  LEA R54, P4, R46, R25.reuse, 0x1 ;  /* 0x000000192e367211 */ /* 0x080fe400078808ff */
[----:B------:R0:W2:Y:S01]  /*1be0*/  @P1 LDG.E.U16 R53, desc[UR20][R28.64] ;  /* 0x000000141c351981 */ /* 0x0000a2000c1e1500 */
[----:B------:R-:W-:Y:S02]  /*1bf0*/  LEA R56, P1, R48, R25, 0x1 ;  /* 0x0000001930387211 */ /* 0x000fe400078208ff */
[----:B------:R-:W-:-:S02]  /*1c00*/  LOP3.LUT R26, R33, 0x30, RZ, 0xfc, !PT ;  /* 0x00000030211a7812 */ /* 0x000fc400078efcff */
[----:B------:R-:W-:Y:S02]  /*1c10*/  PLOP3.LUT P2, PT, PT, PT, UP1, 0x80, 0x8 ;  /* 0x000000000008781c */ /* 0x000fe40003f4f018 */
[----:B------:R-:W-:Y:S02]  /*1c20*/  ISETP.LT.AND P0, PT, R50, UR12, P0 ;  /* 0x0000000c32007c0c */ /* 0x000fe40008701270 */
[----:B------:R-:W-:Y:S02]  /*1c30*/  LEA.HI.X.SX32 R55, R46, R23, 0x1, P4 ;  /* 0x000000172e377211 */ /* 0x000fe400020f0eff */
[----:B------:R-:W-:Y:S02]  /*1c40*/  LOP3.LUT R50, R33, 0x2e, RZ, 0xfc, !PT ;  /* 0x0000002e21327812 */ /* 0x000fe400078efcff */
[----:B------:R-:W-:Y:S02]  /*1c50*/  PLOP3.LUT P3, PT, PT, PT, UP1, 0x80, 0x8 ;  /* 0x000000000008781c */ /* 0x000fe40003f6f018 */
[----:B------:R-:W-:-:S02]  /*1c60*/  PRMT R46, RZ, 0x7610, R46 ;  /* 0x00007610ff2e7816 */ /* 0x000fc4000000002e */
[----:B------:R-:W-:Y:S01]  /*1c70*/  LEA.HI.X.SX32 R57, R48, R23, 0x1, P1 ;  /* 0x0000001730397211 */ /* 0x000fe200008f0eff */
[----:B-1----:R-:W-:Y:S01]  /*1c80*/  IMAD R30, R24, 0x2, R48 ;  /* 0x00000002181e7824 */ /* 0x002fe200078e0230 */
[----:B------:R-:W-:Y:S02]  /*1c90*/  ISETP.LT.AND P2, PT, R26, UR12, P2 ;  /* 0x0000000c1a007c0c */ /* 0x000fe40009741270 */
[----:B------:R-:W-:Y:S01]  /*1ca0*/  LEA R26, P4, R32, R25, 0x1 ;  /* 0x00000019201a7211 */ /* 0x000fe200078808ff */
[----:B------:R-:W2:Y:S01]  /*1cb0*/  @P6 LDG.E.U16 R46, desc[UR20][R56.64] ;  /* 0x00000014382e6981 */ /* 0x000ea2000c1e1500 */
[----:B------:R-:W-:Y:S02]  /*1cc0*/  ISETP.LT.AND P3, PT, R50, UR12, P3 ;  /* 0x0000000c32007c0c */ /* 0x000fe40009f61270 */
[----:B------:R-:W-:Y:S02]  /*1cd0*/  LOP3.LUT R58, R33, 0xc, RZ, 0xfc, !PT ;  /* 0x0000000c213a7812 */ /* 0x000fe400078efcff */
[----:B------:R-:W-:-:S02]  /*1ce0*/  PLOP3.LUT P1, PT, PT, PT, UP1, 0x80, 0x8 ;  /* 0x000000000008781c */ /* 0x000fc40003f2f018 */
[----:B0-----:R-:W-:Y:S02]  /*1cf0*/  LOP3.LUT R29, R33, 0x32, RZ, 0xfc, !PT ;  /* 0x00000032211d7812 */ /* 0x001fe400078efcff */
[----:B------:R-:W-:Y:S02]  /*1d00*/  PLOP3.LUT P6, PT, PT, PT, UP1, 0x80, 0x8 ;  /* 0x000000000008781c */ /* 0x000fe40003fcf018 */
[----:B------:R-:W-:Y:S02]  /*1d10*/  LEA.HI.X.SX32 R27, R32, R23, 0x1, P4 ;  /* 0x00000017201b7211 */ /* 0x000fe400020f0eff */
[----:B------:R-:W-:Y:S02]  /*1d20*/  ISETP.LT.AND P1, PT, R58, UR12, P1 ;  /* 0x0000000c3a007c0c */ /* 0x000fe40008f21270 */
[----:B------:R-:W-:Y:S02]  /*1d30*/  LEA R28, P4, R30, R25, 0x1 ;  /* 0x000000191e1c7211 */ /* 0x000fe400078808ff */
[----:B------:R-:W-:-:S02]  /*1d40*/  PRMT R77, RZ, 0x7610, R77 ;  /* 0x00007610ff4d7816 */ /* 0x000fc4000000004d */
[----:B------:R-:W-:Y:S02]  /*1d50*/  ISETP.LT.AND P6, PT, R29, UR12, P6 ;  /* 0x0000000c1d007c0c */ /* 0x000fe4000b7c1270 */
[----:B------:R-:W-:Y:S01]  /*1d60*/  PRMT R79, RZ, 0x7610, R79 ;  /* 0x00007610ff4f7816 */ /* 0x000fe2000000004f */
[----:B------:R-:W-:Y:S01]  /*1d70*/  IMAD R32, R24, 0x2, R30 ;  /* 0x0000000218207824 */ /* 0x000fe200078e021e */
[----:B------:R-:W-:Y:S01]  /*1d80*/  LEA.HI.X.SX32 R29, R30, R23, 0x1, P4 ;  /* 0x000000171e1d7211 */ /* 0x000fe200020f0eff */
[----:B------:R0:W2:Y:S01]  /*1d90*/  @P0 LDG.E.U16 R77, desc[UR20][R54.64] ;  /* 0x00000014364d0981 */ /* 0x0000a2000c1e1500 */
[----:B------:R-:W-:Y:S01]  /*1da0*/  PRMT R48, RZ, 0x7610, R48 ;  /* 0x00007610ff307816 */ /* 0x000fe20000000030 */
[----:B------:R-:W-:Y:S01]  /*1db0*/  IMAD R50, R24, 0x2, R32 ;  /* 0x0000000218327824 */ /* 0x000fe200078e0220 */
[----:B------:R-:W-:Y:S01]  /*1dc0*/  LOP3.LUT R31, R33, 0x34, RZ, 0xfc, !PT ;  /* 0x00000034211f7812 */ /* 0x000fe200078efcff */
[----:B------:R-:W2:Y:S01]  /*1dd0*/  @P3 LDG.E.U16 R79, desc[UR20][R28.64] ;  /* 0x000000141c4f3981 */ /* 0x000ea2000c1e1500 */
[----:B------:R-:W-:-:S02]  /*1de0*/  PLOP3.LUT P0, PT, PT, PT, UP1, 0x80, 0x8 ;  /* 0x000000000008781c */ /* 0x000fc40003f0f018 */
[C---:B------:R-:W-:Y:S01]  /*1df0*/  LEA R30, P3, R32.reuse, R25, 0x1 ;  /* 0x00000019201e7211 */ /* 0x040fe200078608ff */
[----:B------:R1:W2:Y:S01]  /*1e00*/  @P1 LDG.E.U16 R48, desc[UR20][R26.64] ;  /* 0x000000141a301981 */ /* 0x0002a2000c1e1500 */
[----:B------:R-:W-:Y:S02]  /*1e10*/  ISETP.LT.AND P0, PT, R31, UR12, P0 ;  /* 0x0000000c1f007c0c */ /* 0x000fe40008701270 */
[----:B0-----:R-:W-:Y:S02]  /*1e20*/  LOP3.LUT R55, R33, 0x38, RZ, 0xfc, !PT ;  /* 0x0000003821377812 */ /* 0x001fe400078efcff */
[----:B------:R-:W-:Y:S02]  /*1e30*/  PLOP3.LUT P1, PT, PT, PT, UP1, 0x80, 0x8 ;  /* 0x000000000008781c */ /* 0x000fe40003f2f018 */
[----:B------:R-:W-:Y:S02]  /*1e40*/  LEA.HI.X.SX32 R31, R32, R23, 0x1, P3 ;  /* 0x00000017201f7211 */ /* 0x000fe400018f0eff */
[----:B------:R-:W-:-:S02]  /*1e50*/  LEA R54, P3, R50, R25, 0x1 ;  /* 0x0000001932367211 */ /* 0x000fc400078608ff */
[----:B------:R-:W-:Y:S02]  /*1e60*/  ISETP.LT.AND P1, PT, R55, UR12, P1 ;  /* 0x0000000c37007c0c */ /* 0x000fe40008f21270 */
[----:B------:R-:W-:Y:S02]  /*1e70*/  PRMT R89, RZ, 0x7610, R89 ;  /* 0x00007610ff597816 */ /* 0x000fe40000000059 */
[----:B------:R-:W-:Y:S01]  /*1e80*/  LEA.HI.X.SX32 R55, R50, R23, 0x1, P3 ;  /* 0x0000001732377211 */ /* 0x000fe200018f0eff */
[----:B------:R-:W-:-:S04]  /*1e90*/  IMAD R50, R24, 0x2, R50 ;  /* 0x0000000218327824 */ /* 0x000fc800078e0232 */
[----:B------:R-:W2:Y:S01]  /*1ea0*/  @P6 LDG.E.U16 R89, desc[UR20][R54.64] ;  /* 0x0000001436596981 */ /* 0x000ea2000c1e1500 */
[----:B-1----:R-:W-:Y:S01]  /*1eb0*/  LEA R26, P6, R50, R25, 0x1 ;  /* 0x00000019321a7211 */ /* 0x002fe200078c08ff */
[----:B------:R-:W-:Y:S01]  /*1ec0*/  IMAD R32, R24, 0x2, R50 ;  /* 0x0000000218207824 */ /* 0x000fe200078e0232 */
[C---:B------:R-:W-:Y:S02]  /*1ed0*/  LOP3.LUT R52, R33.reuse, 0x36, RZ, 0xfc, !PT ;  /* 0x0000003621347812 */ /* 0x040fe400078efcff */
[----:B------:R-:W-:Y:S02]  /*1ee0*/  PLOP3.LUT P4, PT, PT, PT, UP1, 0x80, 0x8 ;  /* 0x000000000008781c */ /* 0x000fe40003f8f018 */
[----:B------:R-:W-:Y:S02]  /*1ef0*/  PRMT R91, RZ, 0x7610, R91 ;  /* 0x00007610ff5b7816 */ /* 0x000fe4000000005b */
[----:B------:R-:W-:Y:S02]  /*1f00*/  LOP3.LUT R29, R33, 0x3a, RZ, 0xfc, !PT ;  /* 0x0000003a211d7812 */ /* 0x000fe400078efcff */
[----:B------:R-:W-:-:S02]  /*1f10*/  PLOP3.LUT P3, PT, PT, PT, UP1, 0x80, 0x8 ;  /* 0x000000000008781c */ /* 0x000fc40003f6f018 */
[----:B------:R-:W-:Y:S01]  /*1f20*/  LEA.HI.X.SX32 R27, R50, R23, 0x1, P6 ;  /* 0x00000017321b7211 */ /* 0x000fe200030f0eff */
[----:B------:R0:W2:Y:S01]  /*1f30*/  @P2 LDG.E.U16 R91, desc[UR20][R30.64] ;  /* 0x000000141e5b2981 */ /* 0x0000a2000c1e1500 */
[----:B------:R-:W-:Y:S02]  /*1f40*/  LEA R28, P6, R32, R25, 0x1 ;  /* 0x00000019201c7211 */ /* 0x000fe400078c08ff */
[----:B------:R-:W-:Y:S02]  /*1f50*/  ISETP.LT.AND P4, PT, R52, UR12, P4 ;  /* 0x0000000c34007c0c */ /* 0x000fe4000a781270 */
[----:B------:R-:W-:Y:S02]  /*1f60*/  ISETP.LT.AND P3, PT, R29, UR12, P3 ;  /* 0x0000000c1d007c0c */ /* 0x000fe40009f61270 */
[----:B------:R-:W-:Y:S01]  /*1f70*/  LEA.HI.X.SX32 R29, R32, R23, 0x1, P6 ;  /* 0x00000017201d7211 */ /* 0x000fe200030f0eff */
[----:B------:R-:W-:Y:S01]  /*1f80*/  IMAD R32, R24, 0x2, R32 ;  /* 0x0000000218207824 */ /* 0x000fe200078e0220 */
[----:B------:R-:W-:-:S02]  /*1f90*/  LOP3.LUT R52, R33, 0x3c, RZ, 0xfc, !PT ;  /* 0x0000003c21347812 */ /* 0x000fc400078efcff */
[----:B------:R-:W-:Y:S02]  /*1fa0*/  PLOP3.LUT P2, PT, PT, PT, UP1, 0x80, 0x8 ;  /* 0x000000000008781c */ /* 0x000fe40003f4f018 */
[----:B------:R-:W-:Y:S02]  /*1fb0*/  PRMT R50, RZ, 0x7610, R50 ;  /* 0x00007610ff327816 */ /* 0x000fe40000000032 */
[----:B------:R-:W-:Y:S01]  /*1fc0*/  ISETP.LT.AND P2, PT, R52, UR12, P2 ;  /* 0x0000000c34007c0c */ /* 0x000fe20009741270 */
[----:B------:R-:W-:Y:S01]  /*1fd0*/  IMAD R52, R24, 0x2, R32 ;  /* 0x0000000218347824 */ /* 0x000fe200078e0220 */
[----:B------:R-:W-:Y:S02]  /*1fe0*/  PRMT R93, RZ, 0x7610, R93 ;  /* 0x00007610ff5d7816 */ /* 0x000fe4000000005d */
[----:B0-----:R-:W-:Y:S01]  /*1ff0*/  LEA R30, P6, R32, R25, 0x1 ;  /* 0x00000019201e7211 */ /* 0x001fe200078c08ff */
[----:B------:R-:W2:Y:S01]  /*2000*/  @P0 LDG.E.U16 R50, desc[UR20][R26.64] ;  /* 0x000000141a320981 */ /* 0x000ea2000c1e1500 */
[----:B------:R-:W-:-:S02]  /*2010*/  LOP3.LUT R55, R33, 0x3e, RZ, 0xfc, !PT ;  /* 0x0000003e21377812 */ /* 0x000fc400078efcff */
[----:B------:R-:W-:Y:S01]  /*2020*/  PLOP3.LUT P0, PT, PT, PT, UP1, 0x80, 0x8 ;  /* 0x000000000008781c */ /* 0x000fe20003f0f018 */
[----:B------:R0:W2:Y:S01]  /*2030*/  @P4 LDG.E.U16 R93, desc[UR20][R28.64] ;  /* 0x000000141c5d4981 */ /* 0x0000a2000c1e1500 */
[----:B------:R-:W-:Y:S02]  /*2040*/  LEA.HI.X.SX32 R31, R32, R23, 0x1, P6 ;  /* 0x00000017201f7211 */ /* 0x000fe400030f0eff */
[----:B------:R-:W-:Y:S02]  /*2050*/  PRMT R109, RZ, 0x7610, R109 ;  /* 0x00007610ff6d7816 */ /* 0x000fe4000000006d */
[----:B------:R-:W-:Y:S02]  /*2060*/  LEA R54, P6, R52, R25, 0x1 ;  /* 0x0000001934367211 */ /* 0x000fe400078c08ff */
[----:B------:R-:W-:Y:S01]  /*2070*/  ISETP.LT.AND P0, PT, R55, UR12, P0 ;  /* 0x0000000c37007c0c */ /* 0x000fe20008701270 */
[----:B0-----:R-:W-:Y:S01]  /*2080*/  IMAD R28, R24, 0x2, R52 ;  /* 0x00000002181c7824 */ /* 0x001fe200078e0234 */
[----:B------:R-:W-:Y:S01]  /*2090*/  PRMT R103, RZ, 0x7610, R103 ;  /* 0x00007610ff677816 */ /* 0x000fe20000000067 */
[----:B------:R0:W2:Y:S01]  /*20a0*/  @P1 LDG.E.U16 R109, desc[UR20][R30.64] ;  /* 0x000000141e6d1981 */ /* 0x0000a2000c1e1500 */
[----:B------:R-:W-:-:S02]  /*20b0*/  LEA.HI.X.SX32 R55, R52, R23, 0x1, P6 ;  /* 0x0000001734377211 */ /* 0x000fc400030f0eff */
[----:B------:R-:W-:Y:S02]  /*20c0*/  LEA R26, P6, R28, R25, 0x1 ;  /* 0x000000191c1a7211 */ /* 0x000fe400078c08ff */
[C---:B------:R-:W-:Y:S01]  /*20d0*/  LOP3.LUT R32, R33.reuse, 0x44, RZ, 0xfc, !PT ;  /* 0x0000004421207812 */ /* 0x040fe200078efcff */
[----:B------:R1:W2:Y:S01]  /*20e0*/  @P3 LDG.E.U16 R103, desc[UR20][R54.64] ;  /* 0x0000001436673981 */ /* 0x0002a2000c1e1500 */
[----:B------:R-:W-:Y:S01]  /*20f0*/  PLOP3.LUT P1, PT, PT, PT, UP1, 0x80, 0x8 ;  /* 0x000000000008781c */ /* 0x000fe20003f2f018 */
[----:B0-----:R-:W-:Y:S01]  /*2100*/  IMAD R30, R24, 0x2, R28 ;  /* 0x00000002181e7824 */ /* 0x001fe200078e021c */
[----:B------:R-:W-:Y:S02]  /*2110*/  LOP3.LUT R29, R33, 0x42, RZ, 0xfc, !PT ;  /* 0x00000042211d7812 */ /* 0x000fe400078efcff */
[----:B------:R-:W-:Y:S02]  /*2120*/  PLOP3.LUT P3, PT, PT, PT, UP1, 0x80, 0x8 ;  /* 0x000000000008781c */ /* 0x000fe40003f6f018 */
[----:B------:R-:W-:-:S02]  /*2130*/  LEA.HI.X.SX32 R27, R28, R23, 0x1, P6 ;  /* 0x000000171c1b7211 */ /* 0x000fc400030f0eff */
[----:B------:R-:W-:Y:S01]  /*2140*/  ISETP.LT.AND P1, PT, R32, UR12, P1 ;  /* 0x0000000c20007c0c */ /* 0x000fe20008f21270 */
[----:B------:R-:W-:Y:S01]  /*2150*/  IMAD R32, R24, 0x2, R30 ;  /* 0x0000000218207824 */ /* 0x000fe200078e021e */
[----:B------:R-:W-:Y:S02]  /*2160*/  LEA R28, P6, R30, R25, 0x1 ;  /* 0x000000191e1c7211 */ /* 0x000fe400078c08ff */
[----:B------:R-:W-:Y:S02]  /*2170*/  PRMT R52, RZ, 0x7610, R52 ;  /* 0x00007610ff347816 */ /* 0x000fe40000000034 */
[----:B------:R-:W-:Y:S02]  /*2180*/  ISETP.LT.AND P3, PT, R29, UR12, P3 ;  /* 0x0000000c1d007c0c */ /* 0x000fe40009f61270 */
[----:B------:R-:W-:Y:S01]  /*2190*/  PRMT R119, RZ, 0x7610, R119 ;  /* 0x00007610ff777816 */ /* 0x000fe20000000077 */
[----:B-1----:R-:W-:Y:S01]  /*21a0*/  IMAD R54, R24, 0x2, R32 ;  /* 0x0000000218367824 */ /* 0x002fe200078e0220 */
[----:B------:R-:W-:Y:S01]  /*21b0*/  LEA.HI.X.SX32 R29, R30, R23, 0x1, P6 ;  /* 0x000000171e1d7211 */ /* 0x000fe200030f0eff */
[----:B------:R0:W2:Y:S01]  /*21c0*/  @P2 LDG.E.U16 R52, desc[UR20][R26.64] ;  /* 0x000000141a342981 */ /* 0x0000a2000c1e1500 */
[----:B------:R-:W-:-:S02]  /*21d0*/  LOP3.LUT R56, R33, 0x40, RZ, 0xfc, !PT ;  /* 0x0000004021387812 */ /* 0x000fc400078efcff */
[----:B------:R-:W-:Y:S01]  /*21e0*/  PLOP3.LUT P4, PT, PT, PT, UP1, 0x80, 0x8 ;  /* 0x000000000008781c */ /* 0x000fe20003f8f018 */
[----:B------:R1:W2:Y:S01]  /*21f0*/  @P0 LDG.E.U16 R119, desc[UR20][R28.64] ;  /* 0x000000141c770981 */ /* 0x0002a2000c1e1500 */
[----:B------:R-:W-:Y:S02]  /*2200*/  LOP3.LUT R31, R33, 0x46, RZ, 0xfc, !PT ;  /* 0x00000046211f7812 */ /* 0x000fe400078efcff */
[----:B------:R-:W-:Y:S02]  /*2210*/  PLOP3.LUT P2, PT, PT, PT, UP1, 0x80, 0x8 ;  /* 0x000000000008781c */ /* 0x000fe40003f4f018 */
[-C--:B------:R-:W-:Y:S02]  /*2220*/  LEA R30, P6, R32, R25.reuse, 0x1 ;  /* 0x00000019201e7211 */ /* 0x080fe400078c08ff */
[----:B0-----:R-:W-:Y:S02]  /*2230*/  LEA R26, P0, R54, R25, 0x1 ;  /* 0x00000019361a7211 */ /* 0x001fe400078008ff */
[----:B------:R-:W-:-:S02]  /*2240*/  ISETP.LT.AND P4, PT, R56, UR12, P4 ;  /* 0x0000000c38007c0c */ /* 0x000fc4000a781270 */
[----:B------:R-:W-:Y:S02]  /*2250*/  PRMT R125, RZ, 0x7610, R125 ;  /* 0x00007610ff7d7816 */ /* 0x000fe4000000007d */
[----:B------:R-:W-:Y:S02]  /*2260*/  ISETP.LT.AND P2, PT, R31, UR12, P2 ;  /* 0x0000000c1f007c0c */ /* 0x000fe40009741270 */
[-C--:B------:R-:W-:Y:S01]  /*2270*/  LEA.HI.X.SX32 R27, R54, R23.reuse, 0x1, P0 ;  /* 0x00000017361b7211 */ /* 0x080fe200000f0eff */
[----:B------:R-:W-:Y:S01]  /*2280*/  IMAD R54, R24, 0x2, R54 ;  /* 0x0000000218367824 */ /* 0x000fe200078e0236 */
[----:B------:R-:W-:Y:S02]  /*2290*/  LEA.HI.X.SX32 R31, R32, R23, 0x1, P6 ;  /* 0x00000017201f7211 */ /* 0x000fe400030f0eff */
[----:B------:R-:W-:Y:S01]  /*22a0*/  LOP3.LUT R55, R33, 0x48, RZ, 0xfc, !PT ;  /* 0x0000004821377812 */ /* 0x000fe200078efcff */
[----:B------:R-:W2:Y:S01]  /*22b0*/  @P3 LDG.E.U16 R125, desc[UR20][R26.64] ;  /* 0x000000141a7d3981 */ /* 0x000ea2000c1e1500 */
[----:B------:R-:W-:-:S02]  /*22c0*/  PLOP3.LUT P6, PT, PT, PT, UP1, 0x80, 0x8 ;  /* 0x000000000008781c */ /* 0x000fc40003fcf018 */
[----:B------:R-:W-:Y:S01]  /*22d0*/  PRMT R127, RZ, 0x7610, R127 ;  /* 0x00007610ff7f7816 */ /* 0x000fe2000000007f */
[----:B------:R-:W-:Y:S01]  /*22e0*/  IMAD R32, R24, 0x2, R54 ;  /* 0x0000000218207824 */ /* 0x000fe200078e0236 */
[----:B------:R-:W-:Y:S02]  /*22f0*/  ISETP.LT.AND P0, PT, R55, UR12, P6 ;  /* 0x0000000c37007c0c */ /* 0x000fe4000b701270 */
[----:B-1----:R-:W-:Y:S02]  /*2300*/  LOP3.LUT R29, R33, 0x4a, RZ, 0xfc, !PT ;  /* 0x0000004a211d7812 */ /* 0x002fe400078efcff */
[----:B------:R-:W-:Y:S01]  /*2310*/  PLOP3.LUT P3, PT, PT, PT, UP1, 0x80, 0x8 ;  /* 0x000000000008781c */ /* 0x000fe20003f6f018 */
[----:B------:R0:W2:Y:S01]  /*2320*/  @P4 LDG.E.U16 R127, desc[UR20][R30.64] ;  /* 0x000000141e7f4981 */ /* 0x0000a2000c1e1500 */
[----:B------:R-:W-:Y:S02]  /*2330*/  LEA R28, P6, R54, R25, 0x1 ;  /* 0x00000019361c7211 */ /* 0x000fe400078c08ff */
[----:B------:R-:W-:-:S02]  /*2340*/  ISETP.LT.AND P3, PT, R29, UR12, P3 ;  /* 0x0000000c1d007c0c */ /* 0x000fc40009f61270 */
[----:B------:R-:W-:Y:S01]  /*2350*/  LEA.HI.X.SX32 R29, R54, R23, 0x1, P6 ;  /* 0x00000017361d7211 */ /* 0x000fe200030f0eff */
[----:B------:R-:W-:Y:S01]  /*2360*/  IMAD R58, R24, 0x2, R32 ;  /* 0x00000002183a7824 */ /* 0x000fe200078e0220 */
[----:B------:R-:W-:Y:S02]  /*2370*/  PRMT R72, RZ, 0x7610, R72 ;  /* 0x00007610ff487816 */ /* 0x000fe40000000048 */
[C---:B0-----:R-:W-:Y:S02]  /*2380*/  LEA R30, P6, R32.reuse, R25, 0x1 ;  /* 0x00000019201e7211 */ /* 0x041fe400078c08ff */
[----:B------:R-:W-:Y:S02]  /*2390*/  PRMT R129, RZ, 0x7610, R129 ;  /* 0x00007610ff817816 */ /* 0x000fe40000000081 */
[----:B------:R-:W2:Y:S01]  /*23a0*/  @P1 LDG.E.U16 R72, desc[UR20][R28.64] ;  /* 0x000000141c481981 */ /* 0x000ea2000c1e1500 */
[----:B------:R-:W-:Y:S01]  /*23b0*/  LEA.HI.X.SX32 R31, R32, R23, 0x1, P6 ;  /* 0x00000017201f7211 */ /* 0x000fe200030f0eff */
[----:B------:R-:W-:Y:S01]  /*23c0*/  IMAD R32, R24, 0x2, R58 ;  /* 0x0000000218207824 */ /* 0x000fe200078e023a */
[----:B------:R-:W-:-:S03]  /*23d0*/  LEA R26, P1, R58, R25, 0x1 ;  /* 0x000000193a1a7211 */ /* 0x000fc600078208ff */
[----:B------:R-:W-:Y:S01]  /*23e0*/  IMAD R60, R24, 0x2, R32 ;  /* 0x00000002183c7824 */ /* 0x000fe200078e0220 */
[----:B------:R-:W-:Y:S01]  /*23f0*/  PRMT R133, RZ, 0x7610, R133 ;  /* 0x00007610ff857816 */ /* 0x000fe20000000085 */
[----:B------:R-:W2:Y:S01]  /*2400*/  @P2 LDG.E.U16 R129, desc[UR20][R30.64] ;  /* 0x000000141e812981 */ /* 0x000ea2000c1e1500 */
[----:B------:R-:W-:Y:S02]  /*2410*/  LEA.HI.X.SX32 R27, R58, R23, 0x1, P1 ;  /* 0x000000173a1b7211 */ /* 0x000fe400008f0eff */
[-C--:B------:R-:W-:Y:S02]  /*2420*/  LEA R56, P6, R60, R25.reuse, 0x1 ;  /* 0x000000193c387211 */ /* 0x080fe400078c08ff */
[----:B------:R-:W-:Y:S01]  /*2430*/  LOP3.LUT R55, R33, 0x4c, RZ, 0xfc, !PT ;  /* 0x0000004c21377812 */ /* 0x000fe200078efcff */
[----:B------:R0:W2:Y:S01]  /*2440*/  @P0 LDG.E.U16 R133, desc[UR20][R26.64] ;  /* 0x000000141a850981 */ /* 0x0000a2000c1e1500 */
[----:B------:R-:W-:Y:S02]  /*2450*/  PLOP3.LUT P4, PT, PT, PT, UP1, 0x80, 0x8 ;  /* 0x000000000008781c */ /* 0x000fe40003f8f018 */
[----:B------:R-:W-:-:S02]  /*2460*/  LEA R54, P2, R32, R25, 0x1 ;  /* 0x0000001920367211 */ /* 0x000fc400078408ff */
[-C--:B------:R-:W-:Y:S01]  /*2470*/  LEA.HI.X.SX32 R57, R60, R23.reuse, 0x1, P6 ;  /* 0x000000173c397211 */ /* 0x080fe200030f0eff */
[----:B------:R-:W-:Y:S01]  /*2480*/  IMAD R60, R24, 0x2, R60 ;  /* 0x00000002183c7824 */ /* 0x000fe200078e023c */
[----:B------:R-:W-:Y:S02]  /*2490*/  ISETP.LT.AND P4, PT, R55, UR12, P4 ;  /* 0x0000000c37007c0c */ /* 0x000fe4000a781270 */
[----:B------:R-:W-:Y:S02]  /*24a0*/  PRMT R131, RZ, 0x7610, R131 ;  /* 0x00007610ff837816 */ /* 0x000fe40000000083 */
[----:B------:R-:W-:Y:S02]  /*24b0*/  LOP3.LUT R81, R33, 0x4e, RZ, 0xfc, !PT ;  /* 0x0000004e21517812 */ /* 0x000fe400078efcff */
[----:B------:R-:W-:Y:S02]  /*24c0*/  PLOP3.LUT P0, PT, PT, PT, UP1, 0x80, 0x8 ;  /* 0x000000000008781c */ /* 0x000fe40003f0f018 */
[----:B------:R-:W-:Y:S01]  /*24d0*/  LEA.HI.X.SX32 R55, R32, R23, 0x1, P2 ;  /* 0x0000001720377211 */ /* 0x000fe200010f0eff */
[----:B------:R-:W-:Y:S01]  /*24e0*/  IMAD R32, R24, 0x2, R60 ;  /* 0x0000000218207824 */ /* 0x000fe200078e023c */
[----:B------:R-:W-:-:S03]  /*24f0*/  ISETP.LT.AND P0, PT, R81, UR12, P0 ;  /* 0x0000000c51007c0c */ /* 0x000fc60008701270 */
[----:B------:R1:W2:Y:S01]  /*2500*/  @P3 LDG.E.U16 R131, desc[UR20][R54.64] ;  /* 0x0000001436833981 */ /* 0x0002a2000c1e1500 */
[----:B0-----:R-:W-:Y:S02]  /*2510*/  LEA R26, P3, R60, R25, 0x1 ;  /* 0x000000193c1a7211 */ /* 0x001fe400078608ff */
[----:B------:R-:W-:Y:S02]  /*2520*/  PRMT R76, RZ, 0x7610, R76 ;  /* 0x00007610ff4c7816 */ /* 0x000fe4000000004c */
[----:B------:R-:W-:Y:S01]  /*2530*/  PRMT R135, RZ, 0x7610, R135 ;  /* 0x00007610ff877816 */ /* 0x000fe20000000087 */
[----:B-1----:R-:W-:Y:S01]  /*2540*/  IMAD R54, R24, 0x2, R32 ;  /* 0x0000000218367824 */ /* 0x002fe200078e0220 */
[----:B------:R-:W-:Y:S02]  /*2550*/  LOP3.LUT R85, R33, 0x52, RZ, 0xfc, !PT ;  /* 0x0000005221557812 */ /* 0x000fe400078efcff */
[----:B------:R0:W2:Y:S01]  /*2560*/  @P4 LDG.E.U16 R76, desc[UR20][R56.64] ;  /* 0x00000014384c4981 */ /* 0x0000a2000c1e1500 */
[----:B------:R-:W-:-:S02]  /*2570*/  PLOP3.LUT P2, PT, PT, PT, UP1, 0x80, 0x8 ;  /* 0x000000000008781c */ /* 0x000fc40003f4f018 */
[----:B------:R-:W-:Y:S02]  /*2580*/  LEA R30, P6, R54, R25, 0x1 ;  /* 0x00000019361e7211 */ /* 0x000fe400078c08ff */
[----:B------:R-:W-:Y:S02]  /*2590*/  LEA.HI.X.SX32 R27, R60, R23, 0x1, P3 ;  /* 0x000000173c1b7211 */ /* 0x000fe400018f0eff */
[----:B------:R-:W-:Y:S02]  /*25a0*/  LOP3.LUT R83, R33, 0x50, RZ, 0xfc, !PT ;  /* 0x0000005021537812 */ /* 0x000fe400078efcff */
[----:B------:R-:W-:Y:S01]  /*25b0*/  PLOP3.LUT P1, PT, PT, PT, UP1, 0x80, 0x8 ;  /* 0x000000000008781c */ /* 0x000fe20003f2f018 */
[----:B------:R1:W2:Y:S01]  /*25c0*/  @P0 LDG.E.U16 R135, desc[UR20][R26.64] ;  /* 0x000000141a870981 */ /* 0x0002a2000c1e1500 */
[----:B------:R-:W-:Y:S02]  /*25d0*/  ISETP.LT.AND P2, PT, R85, UR12, P2 ;  /* 0x0000000c55007c0c */ /* 0x000fe40009741270 */
[----:B------:R-:W-:-:S02]  /*25e0*/  LEA R28, P4, R32, R25, 0x1 ;  /* 0x00000019201c7211 */ /* 0x000fc400078808ff */
[-C--:B------:R-:W-:Y:S01]  /*25f0*/  LEA.HI.X.SX32 R31, R54, R23.reuse, 0x1, P6 ;  /* 0x00000017361f7211 */ /* 0x080fe200030f0eff */
[----:B------:R-:W-:Y:S01]  /*2600*/  IMAD R54, R24, 0x2, R54 ;  /* 0x0000000218367824 */ /* 0x000fe200078e0236 */
[----:B------:R-:W-:Y:S02]  /*2610*/  LOP3.LUT R95, R33, 0x54, RZ, 0xfc, !PT ;  /* 0x00000054215f7812 */ /* 0x000fe400078efcff */
[----:B------:R-:W-:Y:S02]  /*2620*/  PLOP3.LUT P0, PT, PT, PT, UP1, 0x80, 0x8 ;  /* 0x000000000008781c */ /* 0x000fe40003f0f018 */
[----:B------:R-:W-:Y:S02]  /*2630*/  ISETP.LT.AND P1, PT, R83, UR12, P1 ;  /* 0x0000000c53007c0c */ /* 0x000fe40008f21270 */
[----:B------:R-:W-:Y:S01]  /*2640*/  LEA.HI.X.SX32 R29, R32, R23, 0x1, P4 ;  /* 0x00000017201d7211 */ /* 0x000fe200020f0eff */
[----:B------:R-:W-:Y:S01]  /*2650*/  IMAD R32, R24, 0x2, R54 ;  /* 0x0000000218207824 */ /* 0x000fe200078e0236 */
[----:B------:R-:W-:-:S02]  /*2660*/  ISETP.LT.AND P0, PT, R95, UR12, P0 ;  /* 0x0000000c5f007c0c */ /* 0x000fc40008701270 */
[----:B------:R-:W-:Y:S01]  /*2670*/  PRMT R139, RZ, 0x7610, R139 ;  /* 0x00007610ff8b7816 */ /* 0x000fe2000000008b */
[----:B0-----:R-:W-:Y:S01]  /*2680*/  IMAD R56, R24, 0x2, R32 ;  /* 0x0000000218387824 */ /* 0x001fe200078e0220 */
[C---:B-1----:R-:W-:Y:S02]  /*2690*/  LEA R26, P3, R54.reuse, R25, 0x1 ;  /* 0x00000019361a7211 */ /* 0x042fe400078608ff */
[----:B------:R-:W-:Y:S02]  /*26a0*/  PRMT R137, RZ, 0x7610, R137 ;  /* 0x00007610ff897816 */ /* 0x000fe40000000089 */
[----:B------:R0:W2:Y:S01]  /*26b0*/  @P2 LDG.E.U16 R139, desc[UR20][R30.64] ;  /* 0x000000141e8b2981 */ /* 0x0000a2000c1e1500 */
[----:B------:R-:W-:Y:S02]  /*26c0*/  PRMT R88, RZ, 0x7610, R88 ;  /* 0x00007610ff587816 */ /* 0x000fe40000000058 */
[----:B------:R-:W-:Y:S01]  /*26d0*/  LEA.HI.X.SX32 R27, R54, R23, 0x1, P3 ;  /* 0x00000017361b7211 */ /* 0x000fe200018f0eff */
[----:B------:R1:W2:Y:S01]  /*26e0*/  @P1 LDG.E.U16 R137, desc[UR20][R28.64] ;  /* 0x000000141c891981 */ /* 0x0002a2000c1e1500 */
[----:B------:R-:W-:-:S03]  /*26f0*/  LOP3.LUT R101, R33, 0x5a, RZ, 0xfc, !PT ;  /* 0x0000005a21657812 */ /* 0x000fc600078efcff */
[----:B------:R3:W2:Y:S01]  /*2700*/  @P0 LDG.E.U16 R88, desc[UR20][R26.64] ;  /* 0x000000141a580981 */ /* 0x0006a2000c1e1500 */
[-C--:B0-----:R-:W-:Y:S02]  /*2710*/  LEA R30, P3, R56, R25.reuse, 0x1 ;  /* 0x00000019381e7211 */ /* 0x081fe400078608ff */
[----:B------:R-:W-:Y:S02]  /*2720*/  PLOP3.LUT P0, PT, PT, PT, UP1, 0x80, 0x8 ;  /* 0x000000000008781c */ /* 0x000fe40003f0f018 */
[----:B-1----:R-:W-:Y:S02]  /*2730*/  LEA R28, P4, R32, R25, 0x1 ;  /* 0x00000019201c7211 */ /* 0x002fe400078808ff */
[-C--:B------:R-:W-:Y:S01]  /*2740*/  LEA.HI.X.SX32 R31, R56, R23.reuse, 0x1, P3 ;  /* 0x00000017381f7211 */ /* 0x080fe200018f0eff */
[----:B------:R-:W-:Y:S01]  /*2750*/  IMAD R56, R24, 0x2, R56 ;  /* 0x0000000218387824 */ /* 0x000fe200078e0238 */
[----:B------:R-:W-:Y:S02]  /*2760*/  LEA.HI.X.SX32 R29, R32, R23, 0x1, P4 ;  /* 0x00000017201d7211 */ /* 0x000fe400020f0eff */
[----:B------:R-:W-:Y:S01]  /*2770*/  LOP3.LUT R97, R33, 0x56, RZ, 0xfc, !PT ;  /* 0x0000005621617812 */ /* 0x000fe200078efcff */
[----:B------:R-:W-:Y:S01]  /*2780*/  IMAD R32, R24, 0x2, R56 ;  /* 0x0000000218207824 */ /* 0x000fe200078e0238 */
[----:B------:R-:W-:-:S02]  /*2790*/  PLOP3.LUT P1, PT, PT, PT, UP1, 0x80, 0x8 ;  /* 0x000000000008781c */ /* 0x000fc40003f2f018 */
[----:B------:R-:W-:Y:S01]  /*27a0*/  ISETP.LT.AND P0, PT, R101, UR12, P0 ;  /* 0x0000000c65007c0c */ /* 0x000fe20008701270 */
[----:B------:R-:W-:Y:S01]  /*27b0*/  IMAD R58, R24, 0x2, R32 ;  /* 0x00000002183a7824 */ /* 0x000fe200078e0220 */
[----:B------:R-:W-:Y:S02]  /*27c0*/  ISETP.LT.AND P1, PT, R97, UR12, P1 ;  /* 0x0000000c61007c0c */ /* 0x000fe40008f21270 */
[----:B---3--:R-:W-:Y:S01]  /*27d0*/  LEA R26, P3, R56, R25, 0x1 ;  /* 0x00000019381a7211 */ /* 0x008fe200078608ff */
[----:B------:R-:W-:Y:S01]  /*27e0*/  IMAD R62, R24, 0x2, R58 ;  /* 0x00000002183e7824 */ /* 0x000fe200078e023a */
[----:B------:R-:W-:Y:S02]  /*27f0*/  PRMT R153, RZ, 0x7610, R153 ;  /* 0x00007610ff997816 */ /* 0x000fe40000000099 */
[----:B------:R-:W-:Y:S02]  /*2800*/  LEA.HI.X.SX32 R27, R56, R23, 0x1, P3 ;  /* 0x00000017381b7211 */ /* 0x000fe400018f0eff */
[----:B------:R-:W-:-:S02]  /*2810*/  LOP3.LUT R99, R33, 0x58, RZ, 0xfc, !PT ;  /* 0x0000005821637812 */ /* 0x000fc400078efcff */
[----:B------:R-:W-:Y:S01]  /*2820*/  PLOP3.LUT P2, PT, PT, PT, UP1, 0x80, 0x8 ;  /* 0x000000000008781c */ /* 0x000fe20003f4f018 */
[C---:B------:R-:W-:Y:S01]  /*2830*/  IMAD R56, R24.reuse, 0x2, R62 ;  /* 0x0000000218387824 */ /* 0x040fe200078e023e */
[----:B------:R-:W-:Y:S01]  /*2840*/  PRMT R141, RZ, 0x7610, R141 ;  /* 0x00007610ff8d7816 */ /* 0x000fe2000000008d */
[----:B------:R-:W3:Y:S01]  /*2850*/  @P0 LDG.E.U16 R153, desc[UR20][R26.64] ;  /* 0x000000141a990981 */ /* 0x000ee2000c1e1500 */
[----:B------:R-:W-:Y:S01]  /*2860*/  ISETP.LT.AND P2, PT, R99, UR12, P2 ;  /* 0x0000000c63007c0c */ /* 0x000fe20009741270 */
[----:B------:R-:W-:Y:S01]  /*2870*/  IMAD R66, R24, 0x2, R56 ;  /* 0x0000000218427824 */ /* 0x000fe200078e0238 */
[----:B------:R-:W-:Y:S02]  /*2880*/  LEA R54, P0, R58, R25, 0x1 ;  /* 0x000000193a367211 */ /* 0x000fe400078008ff */
[----:B------:R0:W2:Y:S01]  /*2890*/  @P1 LDG.E.U16 R141, desc[UR20][R28.64] ;  /* 0x000000141c8d1981 */ /* 0x0000a2000c1e1500 */
[----:B------:R-:W-:Y:S02]  /*28a0*/  LOP3.LUT R105, R33, 0x5c, RZ, 0xfc, !PT ;  /* 0x0000005c21697812 */ /* 0x000fe400078efcff */
[----:B------:R-:W-:-:S02]  /*28b0*/  PLOP3.LUT P1, PT, PT, PT, UP1, 0x80, 0x8 ;  /* 0x000000000008781c */ /* 0x000fc40003f2f018 */
[----:B------:R-:W-:Y:S01]  /*28c0*/  LEA.HI.X.SX32 R55, R58, R23, 0x1, P0 ;  /* 0x000000173a377211 */ /* 0x000fe200000f0eff */
[C---:B------:R-:W-:Y:S01]  /*28d0*/  IMAD R58, R24.reuse, 0x2, R66 ;  /* 0x00000002183a7824 */ /* 0x040fe200078e0242 */
[----:B------:R-:W-:Y:S02]  /*28e0*/  PRMT R151, RZ, 0x7610, R151 ;  /* 0x00007610ff977816 */ /* 0x000fe40000000097 */
[----:B------:R-:W-:Y:S01]  /*28f0*/  ISETP.LT.AND P1, PT, R105, UR12, P1 ;  /* 0x0000000c69007c0c */ /* 0x000fe20008f21270 */
[----:B------:R-:W-:Y:S01]  /*2900*/  IMAD R68, R24, 0x2, R58 ;  /* 0x0000000218447824 */ /* 0x000fe200078e023a */
[----:B0-----:R-:W-:Y:S02]  /*2910*/  LEA R28, P3, R32, R25, 0x1 ;  /* 0x00000019201c7211 */ /* 0x001fe400078608ff */
[----:B------:R-:W2:Y:S01]  /*2920*/  @P2 LDG.E.U16 R151, desc[UR20][R30.64] ;  /* 0x000000141e972981 */ /* 0x000ea2000c1e1500 */
[----:B------:R-:W-:Y:S01]  /*2930*/  LOP3.LUT R107, R33, 0x5e, RZ, 0xfc, !PT ;  /* 0x0000005e216b7812 */ /* 0x000fe200078efcff */
[----:B------:R-:W-:Y:S01]  /*2940*/  IMAD R70, R24, 0x2, R68 ;  /* 0x0000000218467824 */ /* 0x000fe200078e0244 */
[----:B------:R-:W-:-:S02]  /*2950*/  PLOP3.LUT P2, PT, PT, PT, UP1, 0x80, 0x8 ;  /* 0x000000000008781c */ /* 0x000fc40003f4f018 */
[----:B------:R-:W-:Y:S02]  /*2960*/  PRMT R90, RZ, 0x7610, R90 ;  /* 0x00007610ff5a7816 */ /* 0x000fe4000000005a */
[----:B------:R-:W-:Y:S01]  /*2970*/  LEA.HI.X.SX32 R29, R32, R23, 0x1, P3 ;  /* 0x00000017201d7211 */ /* 0x000fe200018f0eff */
[----:B------:R-:W-:Y:S01]  /*2980*/  IMAD R74, R24, 0x2, R70 ;  /* 0x00000002184a7824 */ /* 0x000fe200078e0246 */
[----:B------:R-:W-:Y:S02]  /*2990*/  ISETP.LT.AND P2, PT, R107, UR12, P2 ;  /* 0x0000000c6b007c0c */ /* 0x000fe40009741270 */
[-C--:B------:R-:W-:Y:S01]  /*29a0*/  LEA R60, P4, R62, R25.reuse, 0x1 ;  /* 0x000000193e3c7211 */ /* 0x080fe200078808ff */
[----:B------:R0:W2:Y:S01]  /*29b0*/  @P1 LDG.E.U16 R90, desc[UR20][R28.64] ;  /* 0x000000141c5a1981 */ /* 0x0000a2000c1e1500 */
[----:B------:R-:W-:Y:S02]  /*29c0*/  LEA R26, P6, R56, R25, 0x1 ;  /* 0x00000019381a7211 */ /* 0x000fe400078c08ff */
[----:B------:R-:W-:-:S02]  /*29d0*/  LEA.HI.X.SX32 R61, R62, R23, 0x1, P4 ;  /* 0x000000173e3d7211 */ /* 0x000fc400020f0eff */
[----:B------:R-:W-:Y:S02]  /*29e0*/  PRMT R155, RZ, 0x7610, R155 ;  /* 0x00007610ff9b7816 */ /* 0x000fe4000000009b */
[----:B------:R-:W-:Y:S01]  /*29f0*/  LEA R64, P4, R66, R25, 0x1 ;  /* 0x0000001942407211 */ /* 0x000fe200078808ff */
[----:B0-----:R-:W-:Y:S01]  /*2a00*/  IMAD R28, R24, 0x2, R74 ;  /* 0x00000002181c7824 */ /* 0x001fe200078e024a */
[----:B------:R-:W-:Y:S02]  /*2a10*/  LEA.HI.X.SX32 R27, R56, R23, 0x1, P6 ;  /* 0x00000017381b7211 */ /* 0x000fe400030f0eff */
[----:B------:R0:W2:Y:S01]  /*2a20*/  @P2 LDG.E.U16 R155, desc[UR20][R54.64] ;  /* 0x00000014369b2981 */ /* 0x0000a2000c1e1500 */
[----:B------:R-:W-:Y:S01]  /*2a30*/  LEA R114, P6, R58, R25, 0x1 ;  /* 0x000000193a727211 */ /* 0x000fe200078c08ff */
[----:B------:R-:W-:Y:S01]  /*2a40*/  IMAD R78, R24, 0x2, R28 ;  /* 0x00000002184e7824 */ /* 0x000fe200078e021c */
[----:B------:R-:W-:Y:S02]  /*2a50*/  LEA.HI.X.SX32 R65, R66, R23, 0x1, P4 ;  /* 0x0000001742417211 */ /* 0x000fe400020f0eff */
[----:B------:R-:W-:Y:S01]  /*2a60*/  LEA R66, P4, R68, R25, 0x1 ;  /* 0x0000001944427211 */ /* 0x000fe200078808ff */
[----:B------:R-:W-:Y:S01]  /*2a70*/  IMAD R62, R24, 0x2, R78 ;  /* 0x00000002183e7824 */ /* 0x000fe200078e024e */
[----:B------:R-:W-:-:S02]  /*2a80*/  LEA.HI.X.SX32 R115, R58, R23, 0x1, P6 ;  /* 0x000000173a737211 */ /* 0x000fc400030f0eff */
[----:B0-----:R-:W-:Y:S01]  /*2a90*/  LEA R54, P6, R70, R25, 0x1 ;  /* 0x0000001946367211 */ /* 0x001fe200078c08ff */
[----:B------:R-:W-:Y:S01]  /*2aa0*/  IMAD R80, R24, 0x2, R62 ;  /* 0x0000000218507824 */ /* 0x000fe200078e023e */
[----:B------:R-:W-:Y:S02]  /*2ab0*/  LEA.HI.X.SX32 R67, R68, R23, 0x1, P4 ;  /* 0x0000001744437211 */ /* 0x000fe400020f0eff */
[----:B------:R-:W-:Y:S02]  /*2ac0*/  LEA R56, P4, R74, R25, 0x1 ;  /* 0x000000194a387211 */ /* 0x000fe400078808ff */
[----:B------:R-:W-:Y:S02]  /*2ad0*/  LOP3.LUT R123, R33, 0x60, RZ, 0xfc, !PT ;  /* 0x00000060217b7812 */ /* 0x000fe400078efcff */
[----:B------:R-:W-:Y:S02]  /*2ae0*/  PLOP3.LUT P0, PT, PT, PT, UP1, 0x80, 0x8 ;  /* 0x000000000008781c */ /* 0x000fe40003f0f018 */
[----:B------:R-:W-:Y:S01]  /*2af0*/  LEA.HI.X.SX32 R55, R70, R23, 0x1, P6 ;  /* 0x0000001746377211 */ /* 0x000fe200030f0eff */
[----:B------:R-:W-:Y:S01]  /*2b00*/  IMAD R82, R24, 0x2, R80 ;  /* 0x0000000218527824 */ /* 0x000fe200078e0250 */
[----:B------:R-:W-:-:S02]  /*2b10*/  LEA R70, P6, R28, R25, 0x1 ;  /* 0x000000191c467211 */ /* 0x000fc400078c08ff */
[----:B------:R-:W-:Y:S02]  /*2b20*/  LEA.HI.X.SX32 R57, R74, R23, 0x1, P4 ;  /* 0x000000174a397211 */ /* 0x000fe400020f0eff */
[----:B------:R-:W-:Y:S02]  /*2b30*/  ISETP.LT.AND P0, PT, R123, UR12, P0 ;  /* 0x0000000c7b007c0c */ /* 0x000fe40008701270 */
[----:B------:R-:W-:Y:S01]  /*2b40*/  LEA R112, P4, R78, R25, 0x1 ;  /* 0x000000194e707211 */ /* 0x000fe200078808ff */
[----:B------:R-:W-:Y:S01]  /*2b50*/  IMAD R84, R24, 0x2, R82 ;  /* 0x0000000218547824 */ /* 0x000fe200078e0252 */
[----:B------:R-:W-:Y:S02]  /*2b60*/  LEA.HI.X.SX32 R71, R28, R23, 0x1, P6 ;  /* 0x000000171c477211 */ /* 0x000fe400030f0eff */
[----:B------:R-:W-:Y:S02]  /*2b70*/  LEA R68, P6, R62, R25, 0x1 ;  /* 0x000000193e447211 */ /* 0x000fe400078c08ff */
[----:B------:R-:W-:Y:S01]  /*2b80*/  LEA.HI.X.SX32 R113, R78, R23, 0x1, P4 ;  /* 0x000000174e717211 */ /* 0x000fe200020f0eff */
[----:B------:R-:W-:Y:S01]  /*2b90*/  IMAD R28, R24, 0x2, R84 ;  /* 0x00000002181c7824 */ /* 0x000fe200078e0254 */
[----:B------:R-:W-:-:S02]  /*2ba0*/  LEA R116, P4, R80, R25, 0x1 ;  /* 0x0000001950747211 */ /* 0x000fc400078808ff */
[----:B------:R-:W-:Y:S02]  /*2bb0*/  LEA.HI.X.SX32 R69, R62, R23, 0x1, P6 ;  /* 0x000000173e457211 */ /* 0x000fe400030f0eff */
[----:B------:R-:W-:Y:S02]  /*2bc0*/  PRMT R157, RZ, 0x7610, R157 ;  /* 0x00007610ff9d7816 */ /* 0x000fe4000000009d */
[----:B------:R-:W-:Y:S01]  /*2bd0*/  LEA R74, P6, R82, R25, 0x1 ;  /* 0x00000019524a7211 */ /* 0x000fe200078c08ff */
[----:B------:R-:W-:Y:S01]  /*2be0*/  IMAD R78, R24, 0x2, R28 ;  /* 0x00000002184e7824 */ /* 0x000fe200078e021c */
[----:B------:R-:W-:Y:S02]  /*2bf0*/  LEA.HI.X.SX32 R117, R80, R23, 0x1, P4 ;  /* 0x0000001750757211 */ /* 0x000fe400020f0eff */
[----:B------:R-:W-:Y:S01]  /*2c00*/  LEA R58, P4, R84, R25, 0x1 ;  /* 0x00000019543a7211 */ /* 0x000fe200078808ff */
[----:B------:R-:W2:Y:S01]  /*2c10*/  @P0 LDG.E.U16 R157, desc[UR20][R60.64] ;  /* 0x000000143c9d0981 */ /* 0x000ea2000c1e1500 */
[----:B------:R-:W-:-:S02]  /*2c20*/  LEA.HI.X.SX32 R75, R82, R23, 0x1, P6 ;  /* 0x00000017524b7211 */ /* 0x000fc400030f0eff */
[----:B------:R-:W-:Y:S02]  /*2c30*/  LEA R62, P6, R28, R25, 0x1 ;  /* 0x000000191c3e7211 */ /* 0x000fe400078c08ff */
[----:B------:R-:W-:Y:S02]  /*2c40*/  LEA.HI.X.SX32 R59, R84, R23, 0x1, P4 ;  /* 0x00000017543b7211 */ /* 0x000fe400020f0eff */
[----:B------:R-:W-:Y:S02]  /*2c50*/  LOP3.LUT R29, R33, 0x6a, RZ, 0xfc, !PT ;  /* 0x0000006a211d7812 */ /* 0x000fe400078efcff */
[----:B------:R-:W-:Y:S02]  /*2c60*/  PLOP3.LUT P0, PT, PT, PT, UP1, 0x80, 0x8 ;  /* 0x000000000008781c */ /* 0x000fe40003f0f018 */
[----:B------:R-:W-:Y:S02]  /*2c70*/  LEA R110, P4, R78, R25, 0x1 ;  /* 0x000000194e6e7211 */ /* 0x000fe400078808ff */
[----:B------:R-:W-:-:S02]  /*2c80*/  LEA.HI.X.SX32 R63, R28, R23, 0x1, P6 ;  /* 0x000000171c3f7211 */ /* 0x000fc400030f0eff */
[----:B------:R-:W-:Y:S02]  /*2c90*/  LEA R142, P6, R21, R25, 0x1 ;  /* 0x00000019158e7211 */ /* 0x000fe400078c08ff */
[----:B------:R-:W-:Y:S02]  /*2ca0*/  ISETP.LT.AND P0, PT, R29, UR12, P0 ;  /* 0x0000000c1d007c0c */ /* 0x000fe40008701270 */
[----:B------:R-:W-:Y:S02]  /*2cb0*/  LEA.HI.X.SX32 R111, R78, R23, 0x1, P4 ;  /* 0x000000174e6f7211 */ /* 0x000fe400020f0eff */
[----:B------:R-:W-:Y:S01]  /*2cc0*/  LEA R144, P4, R20, R25, 0x1 ;  /* 0x0000001914907211 */ /* 0x000fe200078808ff */
[----:B------:R-:W-:Y:S01]  /*2cd0*/  IMAD R24, R24, 0x2, R78 ;  /* 0x0000000218187824 */ /* 0x000fe200078e024e */
[----:B------:R-:W-:Y:S02]  /*2ce0*/  LEA.HI.X.SX32 R143, R21, R23, 0x1, P6 ;  /* 0x00000017158f7211 */ /* 0x000fe400030f0eff */
[----:B------:R-:W-:-:S02]  /*2cf0*/  LEA R146, P6, R19, R25, 0x1 ;  /* 0x0000001913927211 */ /* 0x000fc400078c08ff */
[C---:B------:R-:W-:Y:S02]  /*2d00*/  LOP3.LUT R121, R33.reuse, 0x62, RZ, 0xfc, !PT ;  /* 0x0000006221797812 */ /* 0x040fe400078efcff */
[C---:B------:R-:W-:Y:S02]  /*2d10*/  LOP3.LUT R32, R33.reuse, 0x64, RZ, 0xfc, !PT ;  /* 0x0000006421207812 */ /* 0x040fe400078efcff */
[----:B------:R-:W-:Y:S02]  /*2d20*/  LOP3.LUT R31, R33, 0x66, RZ, 0xfc, !PT ;  /* 0x00000066211f7812 */ /* 0x000fe400078efcff */
[----:B------:R-:W-:Y:S02]  /*2d30*/  PLOP3.LUT P1, PT, PT, PT, UP1, 0x80, 0x8 ;  /* 0x000000000008781c */ /* 0x000fe40003f2f018 */
[----:B------:R-:W-:Y:S02]  /*2d40*/  PLOP3.LUT P3, PT, PT, PT, UP1, 0x80, 0x8 ;  /* 0x000000000008781c */ /* 0x000fe40003f6f018 */
[----:B------:R-:W-:-:S02]  /*2d50*/  PLOP3.LUT P2, PT, PT, PT, UP1, 0x80, 0x8 ;  /* 0x000000000008781c */ /* 0x000fc40003f4f018 */
[----:B------:R-:W-:Y:S02]  /*2d60*/  LEA.HI.X.SX32 R145, R20, R23, 0x1, P4 ;  /* 0x0000001714917211 */ /* 0x000fe400020f0eff */
[----:B------:R-:W-:Y:S02]  /*2d70*/  LEA R148, P4, R22, R25, 0x1 ;  /* 0x0000001916947211 */ /* 0x000fe400078808ff */
[----:B------:R-:W-:Y:S02]  /*2d80*/  PRMT R165, RZ, 0x7610, R165 ;  /* 0x00007610ffa57816 */ /* 0x000fe400000000a5 */
[----:B------:R-:W-:Y:S02]  /*2d90*/  LEA.HI.X.SX32 R147, R19, R23, 0x1, P6 ;  /* 0x0000001713937211 */ /* 0x000fe400030f0eff */
[----:B------:R-:W-:Y:S02]  /*2da0*/  LEA R86, P6, R24, R25, 0x1 ;  /* 0x0000001918567211 */ /* 0x000fe400078c08ff */
[----:B------:R-:W-:Y:S01]  /*2db0*/  ISETP.LT.AND P1, PT, R121, UR12, P1 ;  /* 0x0000000c79007c0c */ /* 0x000fe20008f21270 */
[----:B------:R-:W3:Y:S01]  /*2dc0*/  @P0 LDG.E.U16 R165, desc[UR20][R54.64] ;  /* 0x0000001436a50981 */ /* 0x000ee2000c1e1500 */
[----:B------:R-:W-:-:S02]  /*2dd0*/  ISETP.LT.AND P3, PT, R32, UR12, P3 ;  /* 0x0000000c20007c0c */ /* 0x000fc40009f61270 */
[----:B------:R-:W-:Y:S02]  /*2de0*/  ISETP.LT.AND P2, PT, R31, UR12, P2 ;  /* 0x0000000c1f007c0c */ /* 0x000fe40009741270 */
[-C--:B------:R-:W-:Y:S02]  /*2df0*/  LEA.HI.X.SX32 R149, R22, R23.reuse, 0x1, P4 ;  /* 0x0000001716957211 */ /* 0x080fe400020f0eff */
[C---:B------:R-:W-:Y:S02]  /*2e00*/  LOP3.LUT R30, R33.reuse, 0x68, RZ, 0xfc, !PT ;  /* 0x00000068211e7812 */ /* 0x040fe400078efcff */
[----:B------:R-:W-:Y:S02]  /*2e10*/  PLOP3.LUT P4, PT, PT, PT, UP1, 0x80, 0x8 ;  /* 0x000000000008781c */ /* 0x000fe40003f8f018 */
[----:B------:R-:W-:Y:S02]  /*2e20*/  LEA.HI.X.SX32 R87, R24, R23, 0x1, P6 ;  /* 0x0000001718577211 */ /* 0x000fe400030f0eff */
[----:B------:R-:W-:-:S02]  /*2e30*/  LOP3.LUT R24, R33, 0x78, RZ, 0xfc, !PT ;  /* 0x0000007821187812 */ /* 0x000fc400078efcff */
[----:B------:R-:W-:Y:S02]  /*2e40*/  PLOP3.LUT P0, PT, PT, PT, UP1, 0x80, 0x8 ;  /* 0x000000000008781c */ /* 0x000fe40003f0f018 */
[----:B------:R-:W-:Y:S02]  /*2e50*/  ISETP.LT.AND P4, PT, R30, UR12, P4 ;  /* 0x0000000c1e007c0c */ /* 0x000fe4000a781270 */
[----:B------:R-:W-:Y:S02]  /*2e60*/  PRMT R159, RZ, 0x7610, R159 ;  /* 0x00007610ff9f7816 */ /* 0x000fe4000000009f */
[----:B------:R-:W-:Y:S02]  /*2e70*/  PRMT R80, RZ, 0x7610, R80 ;  /* 0x00007610ff507816 */ /* 0x000fe40000000050 */
[----:B------:R-:W-:Y:S02]  /*2e80*/  PRMT R161, RZ, 0x7610, R161 ;  /* 0x00007610ffa17816 */ /* 0x000fe400000000a1 */
[----:B------:R-:W-:Y:S01]  /*2e90*/  ISETP.LT.AND P0, PT, R24, UR12, P0 ;  /* 0x0000000c18007c0c */ /* 0x000fe20008701270 */
[----:B------:R0:W3:Y:S01]  /*2ea0*/  @P1 LDG.E.U16 R159, desc[UR20][R26.64] ;  /* 0x000000141a9f1981 */ /* 0x0000e2000c1e1500 */
[----:B------:R-:W-:-:S03]  /*2eb0*/  PRMT R163, RZ, 0x7610, R163 ;  /* 0x00007610ffa37816 */ /* 0x000fc600000000a3 */
[----:B------:R-:W3:Y:S01]  /*2ec0*/  @P3 LDG.E.U16 R80, desc[UR20][R64.64] ;  /* 0x0000001440503981 */ /* 0x000ee2000c1e1500 */
[----:B------:R-:W-:-:S03]  /*2ed0*/  PLOP3.LUT P3, PT, PT, PT, UP1, 0x80, 0x8 ;  /* 0x000000000008781c */ /* 0x000fc60003f6f018 */
[----:B------:R-:W3:Y:S01]  /*2ee0*/  @P2 LDG.E.U16 R161, desc[UR20][R114.64] ;  /* 0x0000001472a12981 */ /* 0x000ee2000c1e1500 */
[----:B------:R-:W-:Y:S02]  /*2ef0*/  PLOP3.LUT P2, PT, PT, PT, UP1, 0x80, 0x8 ;  /* 0x000000000008781c */ /* 0x000fe40003f4f018 */
[C---:B0-----:R-:W-:Y:S01]  /*2f00*/  LOP3.LUT R27, R33.reuse, 0x70, RZ, 0xfc, !PT ;  /* 0x00000070211b7812 */ /* 0x041fe200078efcff */
[----:B------:R-:W3:Y:S01]  /*2f10*/  @P4 LDG.E.U16 R163, desc[UR20][R66.64] ;  /* 0x0000001442a34981 */ /* 0x000ee2000c1e1500 */
[----:B------:R-:W-:Y:S02]  /*2f20*/  LOP3.LUT R26, R33, 0x72, RZ, 0xfc, !PT ;  /* 0x00000072211a7812 */ /* 0x000fe400078efcff */
[----:B------:R-:W-:Y:S02]  /*2f30*/  PRMT R173, RZ, 0x7610, R173 ;  /* 0x00007610ffad7816 */ /* 0x000fe400000000ad */
[----:B------:R-:W-:Y:S02]  /*2f40*/  ISETP.LT.AND P2, PT, R27, UR12, P2 ;  /* 0x0000000c1b007c0c */ /* 0x000fe40009741270 */
[----:B------:R-:W-:-:S02]  /*2f50*/  ISETP.LT.AND P3, PT, R26, UR12, P3 ;  /* 0x0000000c1a007c0c */ /* 0x000fc40009f61270 */
[C---:B------:R-:W-:Y:S01]  /*2f60*/  LOP3.LUT R28, R33.reuse, 0x6c, RZ, 0xfc, !PT ;  /* 0x0000006c211c7812 */ /* 0x040fe200078efcff */
[----:B------:R-:W3:Y:S01]  /*2f70*/  @P0 LDG.E.U16 R173, desc[UR20][R58.64] ;  /* 0x000000143aad0981 */ /* 0x000ee2000c1e1500 */
[----:B------:R-:W-:Y:S02]  /*2f80*/  PLOP3.LUT P1, PT, PT, PT, UP1, 0x80, 0x8 ;  /* 0x000000000008781c */ /* 0x000fe40003f2f018 */
[----:B------:R-:W-:Y:S02]  /*2f90*/  LOP3.LUT R25, R33, 0x74, RZ, 0xfc, !PT ;  /* 0x0000007421197812 */ /* 0x000fe400078efcff */
[----:B------:R-:W-:Y:S02]  /*2fa0*/  PLOP3.LUT P4, PT, PT, PT, UP1, 0x80, 0x8 ;  /* 0x000000000008781c */ /* 0x000fe40003f8f018 */
[----:B------:R-:W-:Y:S02]  /*2fb0*/  PLOP3.LUT P0, PT, PT, PT, UP1, 0x80, 0x8 ;  /* 0x000000000008781c */ /* 0x000fe40003f0f018 */
[----:B------:R-:W-:-:S02]  /*2fc0*/  ISETP.LT.AND P1, PT, R28, UR12, P1 ;  /* 0x0000000c1c007c0c */ /* 0x000fc40008f21270 */
[----:B------:R-:W-:Y:S02]  /*2fd0*/  ISETP.LT.AND P4, PT, R25, UR12, P4 ;  /* 0x0000000c19007c0c */ /* 0x000fe4000a781270 */
[----:B------:R-:W-:Y:S02]  /*2fe0*/  PRMT R167, RZ, 0x7610, R167 ;  /* 0x00007610ffa77816 */ /* 0x000fe400000000a7 */
[----:B------:R-:W-:Y:S02]  /*2ff0*/  PRMT R169, RZ, 0x7610, R169 ;  /* 0x00007610ffa97816 */ /* 0x000fe400000000a9 */
[----:B------:R-:W-:Y:S01]  /*3000*/  ISETP.LT.AND P0, PT, R33, UR12, P0 ;  /* 0x0000000c21007c0c */ /* 0x000fe20008701270 */
[----:B------:R-:W-:Y:S01]  /*3010*/  IMAD R20, R4, UR15, RZ ;  /* 0x0000000f04147c24 */ /* 0x000fe2000f8e02ff */
[----:B------:R-:W-:Y:S01]  /*3020*/  PRMT R82, RZ, 0x7610, R82 ;  /* 0x00007610ff527816 */ /* 0x000fe20000000052 */
[----:B------:R0:W3:Y:S01]  /*3030*/  @P2 LDG.E.U16 R167, desc[UR20][R112.64] ;  /* 0x0000001470a72981 */ /* 0x0000e2000c1e1500 */
[----:B------:R-:W-:-:S02]  /*3040*/  PRMT R84, RZ, 0x7610, R84 ;  /* 0x00007610ff547816 */ /* 0x000fc40000000054 */
[C---:B------:R-:W-:Y:S01]  /*3050*/  LOP3.LUT R23, R33.reuse, 0x7a, RZ, 0xfc, !PT ;  /* 0x0000007a21177812 */ /* 0x040fe200078efcff */
[----:B------:R1:W3:Y:S01]  /*3060*/  @P3 LDG.E.U16 R169, desc[UR20][R68.64] ;  /* 0x0000001444a93981 */ /* 0x0002e2000c1e1500 */
[----:B------:R-:W-:Y:S02]  /*3070*/  PLOP3.LUT P3, PT, PT, PT, UP1, 0x80, 0x8 ;  /* 0x000000000008781c */ /* 0x000fe40003f6f018 */
[----:B------:R-:W-:Y:S01]  /*3080*/  LOP3.LUT R4, R33, 0x2, RZ, 0xfc, !PT ;  /* 0x0000000221047812 */ /* 0x000fe200078efcff */
[----:B------:R1:W3:Y:S01]  /*3090*/  @P1 LDG.E.U16 R82, desc[UR20][R56.64] ;  /* 0x0000001438521981 */ /* 0x0002e2000c1e1500 */
[----:B------:R-:W-:Y:S02]  /*30a0*/  PLOP3.LUT P2, PT, PT, PT, UP1, 0x80, 0x8 ;  /* 0x000000000008781c */ /* 0x000fe40003f4f018 */
[----:B0-----:R-:W-:Y:S01]  /*30b0*/  PRMT R113, RZ, 0x7610, R113 ;  /* 0x00007610ff717816 */ /* 0x001fe20000000071 */
[----:B------:R-:W3:Y:S01]  /*30c0*/  @P4 LDG.E.U16 R84, desc[UR20][R116.64] ;  /* 0x0000001474544981 */ /* 0x000ee2000c1e1500 */
[----:B------:R-:W-:-:S02]  /*30d0*/  ISETP.LT.AND P3, PT, R23, UR12, P3 ;  /* 0x0000000c17007c0c */ /* 0x000fc40009f61270 */
[----:B------:R-:W-:Y:S02]  /*30e0*/  ISETP.LT.AND P2, PT, R4, UR12, P2 ;  /* 0x0000000c04007c0c */ /* 0x000fe40009741270 */
[C---:B------:R-:W-:Y:S01]  /*30f0*/  LOP3.LUT R22, R33.reuse, 0x7c, RZ, 0xfc, !PT ;  /* 0x0000007c21167812 */ /* 0x040fe200078efcff */
[----:B------:R-:W3:Y:S01]  /*3100*/  @P0 LDG.E.U16 R113, desc[UR20][R142.64] ;  /* 0x000000148e710981 */ /* 0x000ee2000c1e1500 */
[----:B------:R-:W-:Y:S02]  /*3110*/  PLOP3.LUT P4, PT, PT, PT, UP1, 0x80, 0x8 ;  /* 0x000000000008781c */ /* 0x000fe40003f8f018 */
[----:B------:R-:W-:Y:S02]  /*3120*/  LOP3.LUT R19, R33, 0x4, RZ, 0xfc, !PT ;  /* 0x0000000421137812 */ /* 0x000fe400078efcff */
[----:B------:R-:W-:Y:S02]  /*3130*/  PLOP3.LUT P1, PT, PT, PT, UP1, 0x80, 0x8 ;  /* 0x000000000008781c */ /* 0x000fe40003f2f018 */
[----:B------:R-:W-:-:S02]  /*3140*/  ISETP.LT.AND P4, PT, R22, UR12, P4 ;  /* 0x0000000c16007c0c */ /* 0x000fc4000a781270 */
[----:B------:R-:W-:Y:S02]  /*3150*/  ISETP.LT.AND P1, PT, R19, UR12, P1 ;  /* 0x0000000c13007c0c */ /* 0x000fe40008f21270 */
[----:B------:R-:W-:Y:S02]  /*3160*/  PRMT R175, RZ, 0x7610, R175 ;  /* 0x00007610ffaf7816 */ /* 0x000fe400000000af */
[----:B------:R-:W-:Y:S02]  /*3170*/  PRMT R115, RZ, 0x7610, R115 ;  /* 0x00007610ff737816 */ /* 0x000fe40000000073 */
[----:B------:R-:W-:Y:S02]  /*3180*/  PRMT R92, RZ, 0x7610, R92 ;  /* 0x00007610ff5c7816 */ /* 0x000fe4000000005c */
[----:B------:R0:W3:Y:S01]  /*3190*/  @P3 LDG.E.U16 R175, desc[UR20][R62.64] ;  /* 0x000000143eaf3981 */ /* 0x0000e2000c1e1500 */
[----:B------:R-:W-:-:S03]  /*31a0*/  PRMT R78, RZ, 0x7610, R78 ;  /* 0x00007610ff4e7816 */ /* 0x000fc6000000004e */
[----:B------:R-:W3:Y:S04]  /*31b0*/  @P2 LDG.E.U16 R115, desc[UR20][R144.64] ;  /* 0x0000001490732981 */ /* 0x000ee8000c1e1500 */
[----:B------:R0:W3:Y:S04]  /*31c0*/  @P4 LDG.E.U16 R92, desc[UR20][R110.64] ;  /* 0x000000146e5c4981 */ /* 0x0000e8000c1e1500 */
[----:B------:R-:W3:Y:S01]  /*31d0*/  @P1 LDG.E.U16 R78, desc[UR20][R146.64] ;  /* 0x00000014924e1981 */ /* 0x000ee2000c1e1500 */
[----:B------:R-:W-:Y:S01]  /*31e0*/  IMAD R34, R34, UR4, RZ ;  /* 0x0000000422227c24 */ /* 0x000fe2000f8e02ff */
[----:B------:R-:W-:Y:S01]  /*31f0*/  LEA R171, P6, R20, UR26, 0x1 ;  /* 0x0000001a14ab7c11 */ /* 0x000fe2000f8c08ff */
[----:B------:R-:W-:-:S02]  /*3200*/  IMAD R11, R11, UR4, RZ ;  /* 0x000000040b0b7c24 */ /* 0x000fc4000f8e02ff */
[----:B------:R-:W-:Y:S01]  /*3210*/  IMAD R40, R40, UR4, RZ ;  /* 0x0000000428287c24 */ /* 0x000fe2000f8e02ff */
[----:B-1----:R-:W-:Y:S02]  /*3220*/  LEA.HI.X.SX32 R69, R20, UR27, 0x1, P6 ;  /* 0x0000001b14457c11 */ /* 0x002fe4000b0f0eff */
[-C--:B------:R-:W-:Y:S01]  /*3230*/  LEA R56, P1, R34, R171.reuse, 0x1 ;  /* 0x000000ab22387211 */ /* 0x080fe200078208ff */
[----:B------:R-:W-:Y:S01]  /*3240*/  IMAD R39, R39, UR4, RZ ;  /* 0x0000000427277c24 */ /* 0x000fe2000f8e02ff */
[C---:B------:R-:W-:Y:S01]  /*3250*/  LEA R54, P6, R11.reuse, R171, 0x1 ;  /* 0x000000ab0b367211 */ /* 0x040fe200078c08ff */
[----:B------:R-:W-:Y:S01]  /*3260*/  IMAD R18, R18, UR4, RZ ;  /* 0x0000000412127c24 */ /* 0x000fe2000f8e02ff */
[----:B------:R-:W-:Y:S02]  /*3270*/  LEA.HI.X.SX32 R57, R34, R69, 0x1, P1 ;  /* 0x0000004522397211 */ /* 0x000fe400008f0eff */
[----:B------:R-:W-:Y:S01]  /*3280*/  LEA R60, P1, R40, R171, 0x1 ;  /* 0x000000ab283c7211 */ /* 0x000fe200078208ff */
[----:B------:R-:W-:Y:S01]  /*3290*/  IMAD R38, R38, UR4, RZ ;  /* 0x0000000426267c24 */ /* 0x000fe2000f8e02ff */
[----:B------:R-:W-:-:S02]  /*32a0*/  LEA.HI.X.SX32 R55, R11, R69, 0x1, P6 ;  /* 0x000000450b377211 */ /* 0x000fc400030f0eff */
[C---:B------:R-:W-:Y:S02]  /*32b0*/  LEA R58, P6, R39.reuse, R171, 0x1 ;  /* 0x000000ab273a7211 */ /* 0x040fe400078c08ff */
[----:B------:R-:W-:Y:S02]  /*32c0*/  LEA.HI.X.SX32 R61, R40, R69, 0x1, P1 ;  /* 0x00000045283d7211 */ /* 0x000fe400008f0eff */
[----:B------:R-:W-:Y:S01]  /*32d0*/  LEA R64, P1, R18, R171, 0x1 ;  /* 0x000000ab12407211 */ /* 0x000fe200078208ff */
[----:B------:R-:W-:Y:S01]  /*32e0*/  IMAD R10, R10, UR4, RZ ;  /* 0x000000040a0a7c24 */ /* 0x000fe2000f8e02ff */
[----:B------:R-:W-:Y:S02]  /*32f0*/  LEA.HI.X.SX32 R59, R39, R69, 0x1, P6 ;  /* 0x00000045273b7211 */ /* 0x000fe400030f0eff */
[----:B------:R-:W-:Y:S02]  /*3300*/  LOP3.LUT R20, R33, 0x76, RZ, 0xfc, !PT ;  /* 0x0000007621147812 */ /* 0x000fe400078efcff */
[----:B------:R-:W-:-:S02]  /*3310*/  PLOP3.LUT P4, PT, PT, PT, UP1, 0x80, 0x8 ;  /* 0x000000000008781c */ /* 0x000fc40003f8f018 */
[----:B0-----:R-:W-:Y:S02]  /*3320*/  LEA R62, P6, R38, R171, 0x1 ;  /* 0x000000ab263e7211 */ /* 0x001fe400078c08ff */
[C---:B------:R-:W-:Y:S02]  /*3330*/  LOP3.LUT R21, R33.reuse, 0x6e, RZ, 0xfc, !PT ;  /* 0x0000006e21157812 */ /* 0x040fe400078efcff */
[C---:B------:R-:W-:Y:S02]  /*3340*/  LOP3.LUT R4, R33.reuse, 0x6, RZ, 0xfc, !PT ;  /* 0x0000000621047812 */ /* 0x040fe400078efcff */
[----:B------:R-:W-:Y:S02]  /*3350*/  LOP3.LUT R19, R33, 0x7e, RZ, 0xfc, !PT ;  /* 0x0000007e21137812 */ /* 0x000fe400078efcff */
[----:B------:R-:W-:Y:S02]  /*3360*/  PLOP3.LUT P3, PT, PT, PT, UP1, 0x80, 0x8 ;  /* 0x000000000008781c */ /* 0x000fe40003f6f018 */
[----:B------:R-:W-:-:S02]  /*3370*/  PLOP3.LUT P0, PT, PT, PT, UP1, 0x80, 0x8 ;  /* 0x000000000008781c */ /* 0x000fc40003f0f018 */
[----:B------:R-:W-:Y:S02]  /*3380*/  PLOP3.LUT P2, PT, PT, PT, UP1, 0x80, 0x8 ;  /* 0x000000000008781c */ /* 0x000fe40003f4f018 */
[-C--:B------:R-:W-:Y:S02]  /*3390*/  LEA.HI.X.SX32 R65, R18, R69.reuse, 0x1, P1 ;  /* 0x0000004512417211 */ /* 0x080fe400008f0eff */
[----:B------:R-:W-:Y:S02]  /*33a0*/  LOP3.LUT R94, R100, 0x7f, RZ, 0xc0, !PT ;  /* 0x0000007f645e7812 */ /* 0x000fe400078ec0ff */
[----:B------:R-:W-:Y:S01]  /*33b0*/  PLOP3.LUT P1, PT, PT, PT, UP1, 0x80, 0x8 ;  /* 0x000000000008781c */ /* 0x000fe20003f2f018 */
[----:B------:R-:W-:Y:S01]  /*33c0*/  IMAD R6, R6, UR4, RZ ;  /* 0x0000000406067c24 */ /* 0x000fe2000f8e02ff */
[----:B------:R-:W-:Y:S02]  /*33d0*/  ISETP.LT.AND P4, PT, R20, UR12, P4 ;  /* 0x0000000c14007c0c */ /* 0x000fe4000a781270 */
[----:B------:R-:W-:-:S02]  /*33e0*/  LEA.HI.X.SX32 R63, R38, R69, 0x1, P6 ;  /* 0x00000045263f7211 */ /* 0x000fc400030f0eff */
[----:B------:R-:W-:Y:S02]  /*33f0*/  LEA R66, P6, R10, R171, 0x1 ;  /* 0x000000ab0a427211 */ /* 0x000fe400078c08ff */
[----:B------:R-:W-:Y:S02]  /*3400*/  ISETP.LT.AND P3, PT, R21, UR12, P3 ;  /* 0x0000000c15007c0c */ /* 0x000fe40009f61270 */
[----:B------:R-:W-:Y:S02]  /*3410*/  ISETP.LT.AND P2, PT, R19, UR12, P2 ;  /* 0x0000000c13007c0c */ /* 0x000fe40009741270 */
[----:B------:R-:W-:Y:S02]  /*3420*/  ISETP.LT.AND P0, PT, R4, UR12, P0 ;  /* 0x0000000c04007c0c */ /* 0x000fe40008701270 */
[----:B------:R-:W-:Y:S02]  /*3430*/  ISETP.LT.AND P1, PT, R94, UR12, P1 ;  /* 0x0000000c5e007c0c */ /* 0x000fe40008f21270 */
[----:B------:R-:W-:-:S02]  /*3440*/  LEA.HI.X.SX32 R67, R10, R69, 0x1, P6 ;  /* 0x000000450a437211 */ /* 0x000fc400030f0eff */
[----:B------:R-:W-:Y:S02]  /*3450*/  LEA R68, P6, R6, R171, 0x1 ;  /* 0x000000ab06447211 */ /* 0x000fe400078c08ff */
[----:B------:R-:W-:Y:S02]  /*3460*/  PRMT R171, RZ, 0x7610, R171 ;  /* 0x00007610ffab7816 */ /* 0x000fe400000000ab */
[----:B------:R-:W-:Y:S02]  /*3470*/  PRMT R117, RZ, 0x7610, R117 ;  /* 0x00007610ff757816 */ /* 0x000fe40000000075 */
[----:B------:R-:W-:Y:S02]  /*3480*/  PRMT R177, RZ, 0x7610, R177 ;  /* 0x00007610ffb17816 */ /* 0x000fe400000000b1 */
[----:B------:R-:W-:Y:S01]  /*3490*/  PRMT R111, RZ, 0x7610, R111 ;  /* 0x00007610ff6f7816 */ /* 0x000fe2000000006f */
[----:B------:R-:W3:Y:S01]  /*34a0*/  @P4 LDG.E.U16 R171, desc[UR20][R74.64] ;  /* 0x000000144aab4981 */ /* 0x000ee2000c1e1500 */
[----:B------:R-:W-:-:S02]  /*34b0*/  PRMT R34, RZ, 0x7610, R34 ;  /* 0x00007610ff227816 */ /* 0x000fc40000000022 */
[----:B------:R-:W-:Y:S01]  /*34c0*/  PRMT R96, RZ, 0x7610, R96 ;  /* 0x00007610ff607816 */ /* 0x000fe20000000060 */
[----:B------:R0:W3:Y:S01]  /*34d0*/  @P3 LDG.E.U16 R117, desc[UR20][R70.64] ;  /* 0x0000001446753981 */ /* 0x0000e2000c1e1500 */
[----:B------:R-:W-:Y:S02]  /*34e0*/  PRMT R40, RZ, 0x7610, R40 ;  /* 0x00007610ff287816 */ /* 0x000fe40000000028 */
[----:B------:R-:W-:Y:S01]  /*34f0*/  PRMT R98, RZ, 0x7610, R98 ;  /* 0x00007610ff627816 */ /* 0x000fe20000000062 */
[----:B------:R-:W3:Y:S01]  /*3500*/  @P2 LDG.E.U16 R177, desc[UR20][R86.64] ;  /* 0x0000001456b12981 */ /* 0x000ee2000c1e1500 */
[----:B------:R-:W-:-:S03]  /*3510*/  PRMT R179, RZ, 0x7610, R179 ;  /* 0x00007610ffb37816 */ /* 0x000fc600000000b3 */
[----:B------:R-:W3:Y:S01]  /*3520*/  @P0 LDG.E.U16 R111, desc[UR20][R148.64] ;  /* 0x00000014946f0981 */ /* 0x000ee2000c1e1500 */
[----:B------:R-:W-:-:S03]  /*3530*/  PRMT R181, RZ, 0x7610, R181 ;  /* 0x00007610ffb57816 */ /* 0x000fc600000000b5 */
[----:B------:R-:W3:Y:S04]  /*3540*/  @P1 LDG.E.U16 R34, desc[UR20][R54.64] ;  /* 0x0000001436221981 */ /* 0x000ee8000c1e1500 */
[----:B------:R-:W3:Y:S04]  /*3550*/  @P1 LDG.E.U16 R96, desc[UR20][R62.64] ;  /* 0x000000143e601981 */ /* 0x000ee8000c1e1500 */
[----:B------:R-:W3:Y:S04]  /*3560*/  @P1 LDG.E.U16 R40, desc[UR20][R56.64] ;  /* 0x0000001438281981 */ /* 0x000ee8000c1e1500 */
[----:B------:R-:W3:Y:S04]  /*3570*/  @P1 LDG.E.U16 R98, desc[UR20][R64.64] ;  /* 0x0000001440621981 */ /* 0x000ee8000c1e1500 */
[----:B------:R-:W3:Y:S04]  /*3580*/  @P1 LDG.E.U16 R179, desc[UR20][R58.64] ;  /* 0x000000143ab31981 */ /* 0x000ee8000c1e1500 */
[----:B------:R-:W3:Y:S01]  /*3590*/  @P1 LDG.E.U16 R181, desc[UR20][R66.64] ;  /* 0x0000001442b51981 */ /* 0x000ee2000c1e1500 */
[----:B------:R-:W-:-:S02]  /*35a0*/  PRMT R94, RZ, 0x7610, R94 ;  /* 0x00007610ff5e7816 */ /* 0x000fc4000000005e */
[----:B0-----:R-:W-:Y:S02]  /*35b0*/  PRMT R70, RZ, 0x7610, R70 ;  /* 0x00007610ff467816 */ /* 0x001fe40000000046 */
[----:B------:R-:W-:Y:S02]  /*35c0*/  LEA.HI.X.SX32 R69, R6, R69, 0x1, P6 ;  /* 0x0000004506457211 */ /* 0x000fe400030f0eff */
[----:B------:R-:W3:Y:S04]  /*35d0*/  @P1 LDG.E.U16 R94, desc[UR20][R60.64] ;  /* 0x000000143c5e1981 */ /* 0x000ee8000c1e1500 */
[----:B------:R-:W3:Y:S01]  /*35e0*/  @P1 LDG.E.U16 R70, desc[UR20][R68.64] ;  /* 0x0000001444461981 */ /* 0x000ee2000c1e1500 */
[----:B------:R-:W-:Y:S02]  /*35f0*/  SHF.R.S32.HI R39, RZ, 0x1f, R36 ;  /* 0x0000001fff277819 */ /* 0x000fe40000011424 */
[----:B------:R-:W-:-:S02]  /*3600*/  SHF.R.S32.HI R11, RZ, 0x7, R100 ;  /* 0x00000007ff0b7819 */ /* 0x000fc40000011464 */
[----:B------:R-:W-:Y:S02]  /*3610*/  SHF.L.U64.HI R36, R36, 0x1, R39 ;  /* 0x0000000124247819 */ /* 0x000fe40000010227 */
[----:B------:R-:W-:Y:S01]  /*3620*/  SGXT R11, R11, 0x1 ;  /* 0x000000010b0b781a */ /* 0x000fe20000000200 */
[----:B------:R-:W0:Y:S01]  /*3630*/  LDC.64 R38, c[0x0][0x3a8] ;  /* 0x0000ea00ff267b82 */ /* 0x000e220000000a00 */
[----:B------:R-:W-:Y:S02]  /*3640*/  IMAD.SHL.U32 R4, R100, 0x2, RZ ;  /* 0x0000000264047824 */ /* 0x000fe400078e00ff */
[----:B------:R-:W-:Y:S01]  /*3650*/  LOP3.LUT R11, R11, 0x90, RZ, 0xc0, !PT ;  /* 0x000000900b0b7812 */ /* 0x000fe200078ec0ff */
[----:B------:R-:W-:-:S04]  /*3660*/  @!UP2 UIADD3 UR4, UPT, UPT, -UR5, 0x100000, URZ ;  /* 0x001000000504a890 */ /* 0x000fc8000fffe1ff */
[----:B------:R-:W-:Y:S02]  /*3670*/  @!UP2 USHF.L.U32 UR5, UR4, 0xb, URZ ;  /* 0x0000000b0405a899 */ /* 0x000fe400080006ff */
[----:B------:R-:W-:Y:S01]  /*3680*/  @!UP2 USHF.L.U32 UR4, UR4, 0x1, URZ ;  /* 0x000000010404a899 */ /* 0x000fe200080006ff */
[----:B------:R-:W-:Y:S02]  /*3690*/  LOP3.LUT R4, R11, 0x7e, R4, 0x78, !PT ;  /* 0x0000007e0b047812 */ /* 0x000fe400078e7804 */
[----:B------:R-:W-:Y:S01]  /*36a0*/  LOP3.LUT R11, R100, 0x40, RZ, 0xc0, !PT ;  /* 0x00000040640b7812 */ /* 0x000fe200078ec0ff */
[----:B------:R-:W-:-:S04]  /*36b0*/  VOTEU.ALL UP1, P5 ;  /* 0x0000000000ff7886 */ /* 0x000fc80002820000 */
[----:B------:R-:W-:-:S04]  /*36c0*/  IMAD R18, R11, 0x100, R4 ;  /* 0x000001000b127824 */ /* 0x000fc800078e0204 */
[----:B------:R1:W0:Y:S01]  /*36d0*/  @!UP1 SYNCS.EXCH.64 URZ, [UR9+0x12008], UR4 ;  /* 0x0120080409ff95b2 */ /* 0x0002220008000100 */
[C---:B------:R-:W-:Y:S01]  /*36e0*/  LOP3.LUT R10, R18.reuse, 0x20, RZ, 0x3c, !PT ;  /* 0x00000020120a7812 */ /* 0x040fe200078e3cff */
[----:B----4-:R-:W-:Y:S04]  /*36f0*/  STS.U16 [R18+UR9+0x400], R7 ;  /* 0x0004000712007988 */ /* 0x010fe80008000409 */
[----:B-----5:R4:W-:Y:S04]  /*3700*/  STS.U16 [R18+UR9+0x800], R9 ;  /* 0x0008000912007988 */ /* 0x0209e80008000409 */
[----:B--2---:R-:W-:Y:S04]  /*3710*/  STS.U16 [R18+UR9+0xc00], R43 ;  /* 0x000c002b12007988 */ /* 0x004fe80008000409 */
[----:B------:R-:W-:Y:S04]  /*3720*/  STS.U16 [R18+UR9+0x1000], R49 ;  /* 0x0010003112007988 */ /* 0x000fe80008000409 */
[----:B------:R-:W-:Y:S04]  /*3730*/  STS.U16 [R18+UR9+0x1400], R73 ;  /* 0x0014004912007988 */ /* 0x000fe80008000409 */
[----:B------:R-:W-:Y:S04]  /*3740*/  STS.U16 [R18+UR9+0x1800], R91 ;  /* 0x0018005b12007988 */ /* 0x000fe80008000409 */
[----:B------:R-:W-:Y:S04]  /*3750*/  STS.U16 [R18+UR9+0x1c00], R109 ;  /* 0x001c006d12007988 */ /* 0x000fe80008000409 */
[----:B------:R-:W-:Y:S04]  /*3760*/  STS.U16 [R18+UR9+0x2000], R127 ;  /* 0x0020007f12007988 */ /* 0x000fe80008000409 */
[----:B------:R-:W-:Y:S04]  /*3770*/  STS.U16 [R18+UR9+0x2400], R133 ;  /* 0x0024008512007988 */ /* 0x000fe80008000409 */
[----:B------:R-:W-:Y:S04]  /*3780*/  STS.U16 [R18+UR9+0x2800], R137 ;  /* 0x0028008912007988 */ /* 0x000fe80008000409 */
[----:B------:R-:W-:Y:S04]  /*3790*/  STS.U16 [R18+UR9+0x2c00], R151 ;  /* 0x002c009712007988 */ /* 0x000fe80008000409 */
[----:B------:R-:W-:Y:S01]  /*37a0*/  STS.U16 [R18+UR9+0x3000], R157 ;  /* 0x0030009d12007988 */ /* 0x000fe20008000409 */
[----:B----4-:R-:W-:-:S03]  /*37b0*/  LOP3.LUT R9, R18, 0x40, RZ, 0x3c, !PT ;  /* 0x0000004012097812 */ /* 0x010fc600078e3cff */
[----:B---3--:R-:W-:Y:S04]  /*37c0*/  STS.U16 [R18+UR9+0x3400], R163 ;  /* 0x003400a312007988 */ /* 0x008fe80008000409 */
[----:B------:R-:W-:Y:S04]  /*37d0*/  STS.U16 [R18+UR9+0x3c00], R173 ;  /* 0x003c00ad12007988 */ /* 0x000fe80008000409 */
[----:B------:R-:W-:Y:S04]  /*37e0*/  STS.U16 [R18+UR9+0x3800], R167 ;  /* 0x003800a712007988 */ /* 0x000fe80008000409 */
[----:B------:R-:W-:Y:S04]  /*37f0*/  STS.U16 [R18+UR9], R113 ;  /* 0x0000007112007988 */ /* 0x000fe80008000409 */
[----:B------:R0:W-:Y:S02]  /*3800*/  STS.U16 [R10+UR9+0x500], R5 ;  /* 0x000500050a007988 */ /* 0x0001e40008000409 */
[----:B0-----:R-:W-:-:S04]  /*3810*/  IMAD R5, R33, R38, RZ ;  /* 0x0000002621057224 */ /* 0x001fc800078e02ff */
[C---:B------:R-:W-:Y:S01]  /*3820*/  IMAD R5, R38.reuse, 0x2, R5 ;  /* 0x0000000226057824 */ /* 0x040fe200078e0205 */
[----:B------:R-:W-:Y:S03]  /*3830*/  STS.U16 [R10+UR9+0x900], R37 ;  /* 0x000900250a007988 */ /* 0x000fe60008000409 */
[C---:B------:R-:W-:Y:S01]  /*3840*/  IMAD R5, R38.reuse, 0x2, R5 ;  /* 0x0000000226057824 */ /* 0x040fe200078e0205 */
        /* <DEDUP_REMOVED lines=14> */
[----:B------:R-:W-:-:S03]  /*3930*/  IMAD R5, R38, 0x2, R5 ;  /* 0x0000000226057824 */ /* 0x000fc600078e0205 */
[----:B------:R0:W-:Y:S04]  /*3940*/  STS.U16 [R9+UR9+0xa00], R8 ;  /* 0x000a000809007988 */ /* 0x0001e80008000409 */
[----:B------:R-:W-:Y:S01]  /*3950*/  STS.U16 [R9+UR9+0x600], R48 ;  /* 0x0006003009007988 */ /* 0x000fe20008000409 */
[----:B0-----:R-:W-:-:S03]  /*3960*/  LOP3.LUT R8, R18, 0x60, RZ, 0x3c, !PT ;  /* 0x0000006012087812 */ /* 0x001fc600078e3cff */
        /* <DEDUP_REMOVED lines=14> */
[----:B------:R0:W-:Y:S04]  /*3a50*/  STS.U16 [R8+UR9+0xf00], R47 ;  /* 0x000f002f08007988 */ /* 0x0001e80008000409 */
[----:B------:R2:W-:Y:S01]  /*3a60*/  STS.U16 [R8+UR9+0x700], R35 ;  /* 0x0007002308007988 */ /* 0x0005e20008000409 */
[----:B0-----:R-:W-:-:S04]  /*3a70*/  IMAD R47, R38, 0x2, R5 ;  /* 0x00000002262f7824 */ /* 0x001fc800078e0205 */
[----:B--2---:R-:W-:-:S04]  /*3a80*/  IMAD R35, R38, 0x2, R47 ;  /* 0x0000000226237824 */ /* 0x004fc800078e022f */
[C---:B------:R-:W-:Y:S01]  /*3a90*/  IMAD R45, R38.reuse, 0x2, R35 ;  /* 0x00000002262d7824 */ /* 0x040fe200078e0223 */
[----:B------:R-:W-:Y:S01]  /*3aa0*/  LEA R150, P0, R47, R108, 0x1 ;  /* 0x0000006c2f967211 */ /* 0x000fe200078008ff */
[----:B------:R-:W-:Y:S01]  /*3ab0*/  IMAD R11, R11, 0x20, R4 ;  /* 0x000000200b0b7824 */ /* 0x000fe200078e0204 */
[----:B------:R-:W-:Y:S01]  /*3ac0*/  SHF.R.S32.HI R4, RZ, 0x1f, R47 ;  /* 0x0000001fff047819 */ /* 0x000fe2000001142f */
[C---:B------:R-:W-:Y:S01]  /*3ad0*/  IMAD R37, R38.reuse, 0x2, R45 ;  /* 0x0000000226257824 */ /* 0x040fe200078e022d */
[----:B------:R0:W-:Y:S01]  /*3ae0*/  STS.U16 [R8+UR9+0xb00], R41 ;  /* 0x000b002908007988 */ /* 0x0001e20008000409 */
[----:B------:R-:W-:Y:S02]  /*3af0*/  SHF.R.S32.HI R46, RZ, 0x1f, R35 ;  /* 0x0000001fff2e7819 */ /* 0x000fe40000011423 */
[----:B------:R-:W-:Y:S02]  /*3b00*/  LEA.HI.X R47, R47, R36, R4, 0x1, P0 ;  /* 0x000000242f2f7211 */ /* 0x000fe400000f0c04 */
[----:B------:R-:W-:Y:S01]  /*3b10*/  LEA R152, P0, R35, R108, 0x1 ;  /* 0x0000006c23987211 */ /* 0x000fe200078008ff */
[----:B0-----:R-:W-:-:S03]  /*3b20*/  IMAD R41, R38, 0x2, R37 ;  /* 0x0000000226297824 */ /* 0x001fc600078e0225 */
[----:B------:R-:W-:Y:S01]  /*3b30*/  LEA.HI.X R46, R35, R36, R46, 0x1, P0 ;  /* 0x00000024232e7211 */ /* 0x000fe200000f0c2e */
[C---:B------:R-:W-:Y:S01]  /*3b40*/  IMAD R43, R38.reuse, 0x2, R41 ;  /* 0x00000002262b7824 */ /* 0x040fe200078e0229 */
[----:B------:R-:W-:Y:S02]  /*3b50*/  SHF.R.S32.HI R4, RZ, 0x1f, R45 ;  /* 0x0000001fff047819 */ /* 0x000fe4000001142d */
[-C--:B------:R-:W-:Y:S01]  /*3b60*/  LEA R154, P1, R45, R108.reuse, 0x1 ;  /* 0x0000006c2d9a7211 */ /* 0x080fe200078208ff */
[----:B------:R-:W-:Y:S01]  /*3b70*/  IMAD R35, R38, 0x2, R43 ;  /* 0x0000000226237824 */ /* 0x000fe200078e022b */
[----:B------:R-:W-:Y:S02]  /*3b80*/  SHF.R.S32.HI R44, RZ, 0x1f, R41 ;  /* 0x0000001fff2c7819 */ /* 0x000fe40000011429 */
[----:B------:R-:W-:Y:S02]  /*3b90*/  LEA R158, P0, R41, R108, 0x1 ;  /* 0x0000006c299e7211 */ /* 0x000fe400078008ff */
[----:B------:R-:W-:-:S02]  /*3ba0*/  LEA.HI.X R45, R45, R36, R4, 0x1, P1 ;  /* 0x000000242d2d7211 */ /* 0x000fc400008f0c04 */
[----:B------:R-:W-:Y:S01]  /*3bb0*/  LEA.HI.X R44, R41, R36, R44, 0x1, P0 ;  /* 0x00000024292c7211 */ /* 0x000fe200000f0c2c */
[----:B------:R-:W-:Y:S01]  /*3bc0*/  IMAD R41, R38, 0x2, R35 ;  /* 0x0000000226297824 */ /* 0x000fe200078e0223 */
[----:B------:R-:W-:Y:S02]  /*3bd0*/  SHF.R.S32.HI R4, RZ, 0x1f, R43 ;  /* 0x0000001fff047819 */ /* 0x000fe4000001142b */
[----:B------:R-:W-:Y:S02]  /*3be0*/  LEA R160, P1, R43, R108, 0x1 ;  /* 0x0000006c2ba07211 */ /* 0x000fe400078208ff */
[----:B------:R-:W-:Y:S02]  /*3bf0*/  LOP3.LUT R140, R33, 0x18, RZ, 0xfc, !PT ;  /* 0x00000018218c7812 */ /* 0x000fe400078efcff */
[----:B------:R-:W-:Y:S02]  /*3c00*/  LEA.HI.X R43, R43, R36, R4, 0x1, P1 ;  /* 0x000000242b2b7211 */ /* 0x000fe400008f0c04 */
[----:B------:R-:W-:-:S02]  /*3c10*/  SHF.R.S32.HI R4, RZ, 0x1f, R41 ;  /* 0x0000001fff047819 */ /* 0x000fc40000011429 */
[----:B------:R-:W-:Y:S01]  /*3c20*/  LEA R164, P1, R41, R108, 0x1 ;  /* 0x0000006c29a47211 */ /* 0x000fe200078208ff */
[----:B------:R-:W-:Y:S01]  /*3c30*/  IMAD R167, R140, R38, RZ ;  /* 0x000000268ca77224 */ /* 0x000fe200078e02ff */
[----:B------:R-:W-:Y:S02]  /*3c40*/  LOP3.LUT R138, R33, 0x1c, RZ, 0xfc, !PT ;  /* 0x0000001c218a7812 */ /* 0x000fe400078efcff */
[----:B------:R-:W-:Y:S02]  /*3c50*/  LEA.HI.X R41, R41, R36, R4, 0x1, P1 ;  /* 0x0000002429297211 */ /* 0x000fe400008f0c04 */
[C---:B------:R-:W-:Y:S02]  /*3c60*/  LOP3.LUT R4, R33.reuse, 0x1a, RZ, 0xfc, !PT ;  /* 0x0000001a21047812 */ /* 0x040fe400078efcff */
[----:B------:R-:W-:Y:S01]  /*3c70*/  LOP3.LUT R136, R33, 0x1e, RZ, 0xfc, !PT ;  /* 0x0000001e21887812 */ /* 0x000fe200078efcff */
[----:B------:R0:W-:Y:S01]  /*3c80*/  STS.U16 [R8+UR9+0x3b00], R171 ;  /* 0x003b00ab08007988 */ /* 0x0001e20008000409 */
[C---:B------:R-:W-:Y:S01]  /*3c90*/  LOP3.LUT R7, R11.reuse, 0x20, RZ, 0x3c, !PT ;  /* 0x000000200b077812 */ /* 0x040fe200078e3cff */
[-C--:B------:R-:W-:Y:S01]  /*3ca0*/  IMAD R169, R4, R38.reuse, RZ ;  /* 0x0000002604a97224 */ /* 0x080fe200078e02ff */
[----:B------:R-:W-:Y:S01]  /*3cb0*/  LOP3.LUT R6, R11, 0x40, RZ, 0x3c, !PT ;  /* 0x000000400b067812 */ /* 0x000fe200078e3cff */
[----:B------:R-:W-:Y:S01]  /*3cc0*/  IMAD.SHL.U32 R166, R167, 0x2, RZ ;  /* 0x00000002a7a67824 */ /* 0x000fe200078e00ff */
[C---:B------:R-:W-:Y:S01]  /*3cd0*/  LOP3.LUT R134, R33.reuse, 0x20, RZ, 0xfc, !PT ;  /* 0x0000002021867812 */ /* 0x040fe200078efcff */
[----:B------:R-:W-:Y:S01]  /*3ce0*/  STS.U16 [R8+UR9+0x1300], R53 ;  /* 0x0013003508007988 */ /* 0x000fe20008000409 */
[C---:B------:R-:W-:Y:S01]  /*3cf0*/  LOP3.LUT R132, R33.reuse, 0x22, RZ, 0xfc, !PT ;  /* 0x0000002221847812 */ /* 0x040fe200078efcff */
[-C--:B------:R-:W-:Y:S01]  /*3d00*/  IMAD R173, R136, R38.reuse, RZ ;  /* 0x0000002688ad7224 */ /* 0x080fe200078e02ff */
[----:B------:R-:W-:Y:S01]  /*3d10*/  LOP3.LUT R130, R33, 0x24, RZ, 0xfc, !PT ;  /* 0x0000002421827812 */ /* 0x000fe200078efcff */
[----:B0-----:R-:W-:Y:S01]  /*3d20*/  IMAD R171, R138, R38, RZ ;  /* 0x000000268aab7224 */ /* 0x001fe200078e02ff */
[----:B------:R-:W-:Y:S01]  /*3d30*/  STS.U16 [R8+UR9+0x1700], R79 ;  /* 0x0017004f08007988 */ /* 0x000fe20008000409 */
[----:B------:R-:W-:-:S03]  /*3d40*/  LEA R156, P2, R37, R108, 0x1 ;  /* 0x0000006c259c7211 */ /* 0x000fc600078408ff */
[----:B------:R-:W-:Y:S01]  /*3d50*/  STS.U16 [R8+UR9+0x1b00], R93 ;  /* 0x001b005d08007988 */ /* 0x000fe20008000409 */
[----:B------:R-:W-:-:S03]  /*3d60*/  SHF.R.S32.HI R42, RZ, 0x1f, R35 ;  /* 0x0000001fff2a7819 */ /* 0x000fc60000011423 */
[----:B------:R-:W-:Y:S01]  /*3d70*/  STS.U16 [R8+UR9+0x1f00], R119 ;  /* 0x001f007708007988 */ /* 0x000fe20008000409 */
[----:B------:R-:W-:-:S03]  /*3d80*/  LEA R162, P0, R35, R108, 0x1 ;  /* 0x0000006c23a27211 */ /* 0x000fc600078008ff */
[----:B------:R-:W-:Y:S01]  /*3d90*/  STS.U16 [R8+UR9+0x2300], R129 ;  /* 0x0023008108007988 */ /* 0x000fe20008000409 */
[----:B------:R-:W-:-:S03]  /*3da0*/  IMAD.HI R167, R167, 0x2, RZ ;  /* 0x00000002a7a77827 */ /* 0x000fc600078e02ff */
[----:B------:R-:W-:Y:S01]  /*3db0*/  STS.U16 [R8+UR9+0x2700], R135 ;  /* 0x0027008708007988 */ /* 0x000fe20008000409 */
[----:B------:R-:W-:-:S03]  /*3dc0*/  IMAD.SHL.U32 R168, R169, 0x2, RZ ;  /* 0x00000002a9a87824 */ /* 0x000fc600078e00ff */
[----:B------:R-:W-:Y:S01]  /*3dd0*/  STS.U16 [R8+UR9+0x2b00], R141 ;  /* 0x002b008d08007988 */ /* 0x000fe20008000409 */
[----:B------:R-:W-:-:S03]  /*3de0*/  IMAD.SHL.U32 R170, R171, 0x2, RZ ;  /* 0x00000002abaa7824 */ /* 0x000fc600078e00ff */
[----:B------:R-:W-:Y:S04]  /*3df0*/  STS.U16 [R8+UR9+0x2f00], R155 ;  /* 0x002f009b08007988 */ /* 0x000fe80008000409 */
[----:B------:R-:W-:Y:S04]  /*3e00*/  STS.U16 [R8+UR9+0x3300], R161 ;  /* 0x003300a108007988 */ /* 0x000fe80008000409 */
[----:B------:R-:W-:Y:S04]  /*3e10*/  STS.U16 [R8+UR9+0x3700], R117 ;  /* 0x0037007508007988 */ /* 0x000fe80008000409 */
[----:B------:R-:W-:Y:S04]  /*3e20*/  STS.U16 [R8+UR9+0x300], R111 ;  /* 0x0003006f08007988 */ /* 0x000fe80008000409 */
[----:B------:R0:W-:Y:S01]  /*3e30*/  STS.U16 [R8+UR9+0x3f00], R177 ;  /* 0x003f00b108007988 */ /* 0x0001e20008000409 */
[----:B------:R-:W-:-:S03]  /*3e40*/  LOP3.LUT R128, R33, 0x26, RZ, 0xfc, !PT ;  /* 0x0000002621807812 */ /* 0x000fc600078efcff */
[----:B------:R-:W-:Y:S01]  /*3e50*/  STS.U16 [R11+UR9+0x10000], R34 ;  /* 0x010000220b007988 */ /* 0x000fe20008000409 */
[----:B------:R-:W-:-:S03]  /*3e60*/  LOP3.LUT R126, R33, 0x28, RZ, 0xfc, !PT ;  /* 0x00000028217e7812 */ /* 0x000fc600078efcff */
[----:B------:R-:W-:Y:S01]  /*3e70*/  STS.U16 [R11+UR9+0x10400], R96 ;  /* 0x010400600b007988 */ /* 0x000fe20008000409 */
[-C--:B------:R-:W-:Y:S01]  /*3e80*/  IMAD R175, R134, R38.reuse, RZ ;  /* 0x0000002686af7224 */ /* 0x080fe200078e02ff */
[----:B------:R-:W-:Y:S02]  /*3e90*/  IADD3 R166, P4, P6, R166, UR28, R108 ;  /* 0x0000001ca6a67c10 */ /* 0x000fe4000fe9e06c */
[----:B------:R2:W-:Y:S01]  /*3ea0*/  STS.U16 [R7+UR9+0x10100], R40 ;  /* 0x0101002807007988 */ /* 0x0005e20008000409 */
[----:B0-----:R-:W-:Y:S01]  /*3eb0*/  IMAD R177, R132, R38, RZ ;  /* 0x0000002684b17224 */ /* 0x001fe200078e02ff */
[----:B------:R-:W-:Y:S01]  /*3ec0*/  LOP3.LUT R124, R33, 0x2a, RZ, 0xfc, !PT ;  /* 0x0000002a217c7812 */ /* 0x000fe200078efcff */
[----:B------:R-:W-:Y:S01]  /*3ed0*/  IMAD.SHL.U32 R172, R173, 0x2, RZ ;  /* 0x00000002adac7824 */ /* 0x000fe200078e00ff */
[----:B------:R-:W-:Y:S01]  /*3ee0*/  STS.U16 [R7+UR9+0x10500], R98 ;  /* 0x0105006207007988 */ /* 0x000fe20008000409 */
[----:B------:R-:W-:-:S03]  /*3ef0*/  LEA.HI.X R42, R35, R36, R42, 0x1, P0 ;  /* 0x00000024232a7211 */ /* 0x000fc600000f0c2a */
[----:B------:R0:W-:Y:S01]  /*3f00*/  STS.U16 [R6+UR9+0x10200], R179 ;  /* 0x010200b306007988 */ /* 0x0001e20008000409 */
[----:B--2---:R-:W-:Y:S01]  /*3f10*/  SHF.R.S32.HI R40, RZ, 0x1f, R37 ;  /* 0x0000001fff287819 */ /* 0x004fe20000011425 */
[----:B------:R-:W-:Y:S02]  /*3f20*/  IMAD.HI R169, R169, 0x2, RZ ;  /* 0x00000002a9a97827 */ /* 0x000fe400078e02ff */
[----:B------:R2:W-:Y:S01]  /*3f30*/  STS.U16 [R6+UR9+0x10600], R181 ;  /* 0x010600b506007988 */ /* 0x0005e20008000409 */
[----:B------:R-:W-:Y:S02]  /*3f40*/  IADD3 R170, P0, P1, R170, UR28, R108 ;  /* 0x0000001caaaa7c10 */ /* 0x000fe4000f91e06c */
[----:B------:R-:W-:Y:S01]  /*3f50*/  LEA.HI.X R40, R37, R36, R40, 0x1, P2 ;  /* 0x0000002425287211 */ /* 0x000fe200010f0c28 */
[----:B------:R-:W-:Y:S01]  /*3f60*/  IMAD.HI R171, R171, 0x2, RZ ;  /* 0x00000002abab7827 */ /* 0x000fe200078e02ff */
[----:B------:R-:W-:-:S03]  /*3f70*/  IADD3 R168, P2, P3, R168, UR28, R108 ;  /* 0x0000001ca8a87c10 */ /* 0x000fc6000fb5e06c */
[-C--:B0-----:R-:W-:Y:S01]  /*3f80*/  IMAD R179, R130, R38.reuse, RZ ;  /* 0x0000002682b37224 */ /* 0x081fe200078e02ff */
[----:B------:R-:W-:Y:S01]  /*3f90*/  IADD3.X R167, PT, PT, R167, UR29, R36, P4, P6 ;  /* 0x0000001da7a77c10 */ /* 0x000fe2000a7ec424 */
[----:B------:R-:W-:Y:S01]  /*3fa0*/  IMAD.HI R173, R173, 0x2, RZ ;  /* 0x00000002adad7827 */ /* 0x000fe200078e02ff */
[C---:B------:R-:W-:Y:S02]  /*3fb0*/  LOP3.LUT R122, R33.reuse, 0x2c, RZ, 0xfc, !PT ;  /* 0x0000002c217a7812 */ /* 0x040fe400078efcff */
[----:B------:R-:W-:Y:S01]  /*3fc0*/  LOP3.LUT R120, R33, 0x2e, RZ, 0xfc, !PT ;  /* 0x0000002e21787812 */ /* 0x000fe200078efcff */
[----:B------:R-:W-:Y:S01]  /*3fd0*/  IMAD.SHL.U32 R174, R175, 0x2, RZ ;  /* 0x00000002afae7824 */ /* 0x000fe200078e00ff */
[----:B------:R-:W-:Y:S01]  /*3fe0*/  IADD3 R172, P4, P6, R172, UR28, R108 ;  /* 0x0000001cacac7c10 */ /* 0x000fe2000fe9e06c */
[----:B------:R-:W-:Y:S01]  /*3ff0*/  IMAD.SHL.U32 R176, R177, 0x2, RZ ;  /* 0x00000002b1b07824 */ /* 0x000fe200078e00ff */
[----:B------:R-:W-:Y:S01]  /*4000*/  LOP3.LUT R118, R33, 0x30, RZ, 0xfc, !PT ;  /* 0x0000003021767812 */ /* 0x000fe200078efcff */
[----:B--2---:R-:W-:-:S02]  /*4010*/  IMAD R181, R128, R38, RZ ;  /* 0x0000002680b57224 */ /* 0x004fc400078e02ff */
[-C--:B------:R-:W-:Y:S02]  /*4020*/  IMAD R139, R126, R38.reuse, RZ ;  /* 0x000000267e8b7224 */ /* 0x080fe400078e02ff */
[----:B------:R-:W-:Y:S02]  /*4030*/  IMAD.SHL.U32 R178, R179, 0x2, RZ ;  /* 0x00000002b3b27824 */ /* 0x000fe400078e00ff */
[----:B------:R-:W-:Y:S01]  /*4040*/  IMAD R141, R124, R38, RZ ;  /* 0x000000267c8d7224 */ /* 0x000fe200078e02ff */
[--C-:B------:R-:W-:Y:S01]  /*4050*/  IADD3.X R169, PT, PT, R169, UR29, R36.reuse, P2, P3 ;  /* 0x0000001da9a97c10 */ /* 0x100fe200097e6424 */
[----:B------:R-:W-:Y:S01]  /*4060*/  IMAD.HI R175, R175, 0x2, RZ ;  /* 0x00000002afaf7827 */ /* 0x000fe200078e02ff */
[----:B------:R-:W-:Y:S02]  /*4070*/  IADD3.X R171, PT, PT, R171, UR29, R36, P0, P1 ;  /* 0x0000001dabab7c10 */ /* 0x000fe400087e2424 */
[--C-:B------:R-:W-:Y:S01]  /*4080*/  IADD3 R174, P2, P3, R174, UR28, R108.reuse ;  /* 0x0000001caeae7c10 */ /* 0x100fe2000fb5e06c */
[----:B------:R-:W-:Y:S01]  /*4090*/  IMAD.HI R177, R177, 0x2, RZ ;  /* 0x00000002b1b17827 */ /* 0x000fe200078e02ff */
[----:B------:R-:W-:-:S02]  /*40a0*/  IADD3 R176, P0, P1, R176, UR28, R108 ;  /* 0x0000001cb0b07c10 */ /* 0x000fc4000f91e06c */
        /* <DEDUP_REMOVED lines=8> */
[-C--:B------:R-:W-:Y:S02]  /*4130*/  IMAD R183, R122, R38.reuse, RZ ;  /* 0x000000267ab77224 */ /* 0x080fe400078e02ff */
[----:B------:R-:W-:-:S02]  /*4140*/  IMAD R185, R120, R38, RZ ;  /* 0x0000002678b97224 */ /* 0x000fc400078e02ff */
[----:B------:R-:W-:Y:S02]  /*4150*/  IMAD.SHL.U32 R140, R141, 0x2, RZ ;  /* 0x000000028d8c7824 */ /* 0x000fe400078e00ff */
[----:B------:R-:W-:Y:S01]  /*4160*/  IMAD R135, R118, R38, RZ ;  /* 0x0000002676877224 */ /* 0x000fe200078e02ff */
[--C-:B------:R-:W-:Y:S01]  /*4170*/  IADD3.X R175, PT, PT, R175, UR29, R36.reuse, P2, P3 ;  /* 0x0000001dafaf7c10 */ /* 0x100fe200097e6424 */
[----:B------:R-:W-:Y:S01]  /*4180*/  IMAD.HI R181, R181, 0x2, RZ ;  /* 0x00000002b5b57827 */ /* 0x000fe200078e02ff */
[----:B------:R-:W-:Y:S02]  /*4190*/  IADD3.X R177, PT, PT, R177, UR29, R36, P0, P1 ;  /* 0x0000001db1b17c10 */ /* 0x000fe400087e2424 */
[--C-:B------:R-:W-:Y:S01]  /*41a0*/  IADD3 R180, P2, P3, R180, UR28, R108.reuse ;  /* 0x0000001cb4b47c10 */ /* 0x100fe2000fb5e06c */
[----:B------:R-:W-:Y:S01]  /*41b0*/  IMAD.HI R139, R139, 0x2, RZ ;  /* 0x000000028b8b7827 */ /* 0x000fe200078e02ff */
[----:B------:R-:W-:Y:S02]  /*41c0*/  IADD3 R138, P0, P1, R138, UR28, R108 ;  /* 0x0000001c8a8a7c10 */ /* 0x000fe4000f91e06c */
[----:B------:R-:W-:Y:S01]  /*41d0*/  IADD3.X R179, PT, PT, R179, UR29, R36, P4, P6 ;  /* 0x0000001db3b37c10 */ /* 0x000fe2000a7ec424 */
[----:B------:R-:W-:Y:S01]  /*41e0*/  IMAD.HI R141, R141, 0x2, RZ ;  /* 0x000000028d8d7827 */ /* 0x000fe200078e02ff */
[----:B------:R-:W-:-:S02]  /*41f0*/  LOP3.LUT R110, R33, 0x38, RZ, 0xfc, !PT ;  /* 0x00000038216e7812 */ /* 0x000fc400078efcff */
[----:B------:R-:W-:Y:S01]  /*4200*/  LOP3.LUT R106, R33, 0x3a, RZ, 0xfc, !PT ;  /* 0x0000003a216a7812 */ /* 0x000fe200078efcff */
[----:B------:R-:W-:Y:S01]  /*4210*/  IMAD.SHL.U32 R182, R183, 0x2, RZ ;  /* 0x00000002b7b67824 */ /* 0x000fe200078e00ff */
[----:B------:R-:W-:Y:S01]  /*4220*/  IADD3 R140, P4, P6, R140, UR28, R108 ;  /* 0x0000001c8c8c7c10 */ /* 0x000fe2000fe9e06c */
[----:B------:R-:W-:Y:S01]  /*4230*/  IMAD.SHL.U32 R184, R185, 0x2, RZ ;  /* 0x00000002b9b87824 */ /* 0x000fe200078e00ff */
[----:B------:R-:W-:Y:S01]  /*4240*/  LOP3.LUT R104, R33, 0x3c, RZ, 0xfc, !PT ;  /* 0x0000003c21687812 */ /* 0x000fe200078efcff */
[-C--:B------:R-:W-:Y:S02]  /*4250*/  IMAD R137, R116, R38.reuse, RZ ;  /* 0x0000002674897224 */ /* 0x080fe400078e02ff */
[-C--:B------:R-:W-:Y:S02]  /*4260*/  IMAD R187, R114, R38.reuse, RZ ;  /* 0x0000002672bb7224 */ /* 0x080fe400078e02ff */
[----:B------:R-:W-:Y:S02]  /*4270*/  IMAD.SHL.U32 R134, R135, 0x2, RZ ;  /* 0x0000000287867824 */ /* 0x000fe400078e00ff */
[----:B------:R-:W-:Y:S01]  /*4280*/  IMAD R189, R112, R38, RZ ;  /* 0x0000002670bd7224 */ /* 0x000fe200078e02ff */
[--C-:B------:R-:W-:Y:S01]  /*4290*/  IADD3.X R181, PT, PT, R181, UR29, R36.reuse, P2, P3 ;  /* 0x0000001db5b57c10 */ /* 0x100fe200097e6424 */
[----:B------:R-:W-:Y:S01]  /*42a0*/  IMAD.HI R183, R183, 0x2, RZ ;  /* 0x00000002b7b77827 */ /* 0x000fe200078e02ff */
[----:B------:R-:W-:-:S02]  /*42b0*/  IADD3.X R139, PT, PT, R139, UR29, R36, P0, P1 ;  /* 0x0000001d8b8b7c10 */ /* 0x000fc400087e2424 */
[--C-:B------:R-:W-:Y:S01]  /*42c0*/  IADD3 R182, P2, P3, R182, UR28, R108.reuse ;  /* 0x0000001cb6b67c10 */ /* 0x100fe2000fb5e06c */
[----:B------:R-:W-:Y:S01]  /*42d0*/  IMAD.HI R185, R185, 0x2, RZ ;  /* 0x00000002b9b97827 */ /* 0x000fe200078e02ff */
[----:B------:R-:W-:Y:S02]  /*42e0*/  IADD3 R184, P0, P1, R184, UR28, R108 ;  /* 0x0000001cb8b87c10 */ /* 0x000fe4000f91e06c */
        /* <DEDUP_REMOVED lines=8> */
[----:B------:R-:W-:-:S02]  /*4370*/  IMAD R131, R110, R38, RZ ;  /* 0x000000266e837224 */ /* 0x000fc400078e02ff */
        /* <DEDUP_REMOVED lines=33> */
[----:B------:R-:W-:Y:S02]  /*4590*/  IMAD.SHL.U32 R237, R129, 0x2, RZ ;  /* 0x0000000281ed7824 */ /* 0x000fe400078e00ff */
[-C--:B------:R-:W-:Y:S02]  /*45a0*/  IMAD R48, R123, R38.reuse, RZ ;  /* 0x000000267b307224 */ /* 0x080fe400078e02ff */
[-C--:B------:R-:W-:Y:S02]  /*45b0*/  IMAD R197, R75, R38.reuse, RZ ;  /* 0x000000264bc57224 */ /* 0x080fe400078e02ff */
[----:B------:R-:W-:Y:S02]  /*45c0*/  IMAD R125, R74, R38, RZ ;  /* 0x000000264a7d7224 */ /* 0x000fe400078e02ff */
[----:B------:R-:W-:-:S02]  /*45d0*/  IMAD.SHL.U32 R235, R195, 0x2, RZ ;  /* 0x00000002c3eb7824 */ /* 0x000fc400078e00ff */
        /* <DEDUP_REMOVED lines=9> */
[----:B------:R-:W-:-:S03]  /*4670*/  IADD3 R194, P4, P6, R235, UR28, R108 ;  /* 0x0000001cebc27c10 */ /* 0x000fc6000fe9e06c */
[----:B------:R-:W-:Y:S02]  /*4680*/  IMAD.SHL.U32 R233, R197, 0x2, RZ ;  /* 0x00000002c5e97824 */ /* 0x000fe400078e00ff */
[----:B------:R-:W-:Y:S02]  /*4690*/  IMAD.SHL.U32 R231, R125, 0x2, RZ ;  /* 0x000000027de77824 */ /* 0x000fe400078e00ff */
        /* <DEDUP_REMOVED lines=33> */
[-C--:B------:R-:W-:Y:S01]  /*48b0*/  IMAD R79, R101, R38.reuse, RZ ;  /* 0x00000026654f7224 */ /* 0x080fe200078e02ff */
[--C-:B------:R-:W-:Y:S01]  /*48c0*/  IADD3.X R127, PT, PT, R127, UR29, R36.reuse, P2, P3 ;  /* 0x0000001d7f7f7c10 */ /* 0x100fe200097e6424 */
[----:B------:R-:W-:Y:S01]  /*48d0*/  IMAD R87, R121, R38, RZ ;  /* 0x0000002679577224 */ /* 0x000fe200078e02ff */
[----:B------:R-:W-:Y:S01]  /*48e0*/  IADD3.X R117, PT, PT, R117, UR29, R36, P0, P1 ;  /* 0x0000001d75757c10 */ /* 0x000fe200087e2424 */
[----:B------:R-:W-:Y:S01]  /*48f0*/  IMAD.HI R121, R83, 0x2, RZ ;  /* 0x0000000253797827 */ /* 0x000fe200078e02ff */
[----:B------:R-:W-:-:S02]  /*4900*/  LOP3.LUT R5, R11, 0x60, RZ, 0x3c, !PT ;  /* 0x000000600b057812 */ /* 0x000fc400078e3cff */
        /* <DEDUP_REMOVED lines=9> */
[----:B------:R-:W-:Y:S02]  /*49a0*/  IMAD R107, R107, R38, RZ ;  /* 0x000000266b6b7224 */ /* 0x000fe400078e02ff */
[----:B------:R-:W-:Y:S01]  /*49b0*/  IMAD.SHL.U32 R211, R79, 0x2, RZ ;  /* 0x000000024fd37824 */ /* 0x000fe200078e00ff */
[--C-:B------:R-:W-:Y:S01]  /*49c0*/  IADD3.X R121, PT, PT, R121, UR29, R36.reuse, P3, P2 ;  /* 0x0000001d79797c10 */ /* 0x100fe20009fe4424 */
[----:B------:R-:W-:Y:S01]  /*49d0*/  IMAD.HI R115, R97, 0x2, RZ ;  /* 0x0000000261737827 */ /* 0x000fe200078e02ff */
[----:B------:R-:W-:Y:S01]  /*49e0*/  IADD3.X R111, PT, PT, R111, UR29, R36, P1, P0 ;  /* 0x0000001d6f6f7c10 */ /* 0x000fe20008fe0424 */
[----:B------:R-:W-:Y:S01]  /*49f0*/  STS.U16 [R5+UR9+0x10300], R94 ;  /* 0x0103005e05007988 */ /* 0x000fe20008000409 */
[--C-:B------:R-:W-:Y:S01]  /*4a00*/  IADD3 R114, P2, P3, R215, UR28, R108.reuse ;  /* 0x0000001cd7727c10 */ /* 0x100fe2000fb5e06c */
[----:B------:R-:W-:Y:S01]  /*4a10*/  IMAD.HI R83, R99, 0x2, RZ ;  /* 0x0000000263537827 */ /* 0x000fe200078e02ff */
[----:B------:R-:W-:Y:S01]  /*4a20*/  IADD3 R82, P1, P0, R213, UR28, R108 ;  /* 0x0000001cd5527c10 */ /* 0x000fe2000f83e06c */
[----:B------:R0:W-:Y:S01]  /*4a30*/  STS.U16 [R5+UR9+0x10700], R70 ;  /* 0x0107004605007988 */ /* 0x0001e20008000409 */
[----:B------:R-:W-:Y:S01]  /*4a40*/  IADD3.X R113, PT, PT, R113, UR29, R36, P4, P6 ;  /* 0x0000001d71717c10 */ /* 0x000fe2000a7ec424 */
[----:B------:R-:W-:Y:S01]  /*4a50*/  IMAD.HI R79, R79, 0x2, RZ ;  /* 0x000000024f4f7827 */ /* 0x000fe200078e02ff */
[----:B------:R-:W-:Y:S01]  /*4a60*/  IADD3 R78, P6, P4, R211, UR28, R108 ;  /* 0x0000001cd34e7c10 */ /* 0x000fe2000fcde06c */
[----:B------:R2:W-:Y:S06]  /*4a70*/  MEMBAR.ALL.CTA ;  /* 0x0000000000007992 */ /* 0x0005ec0000008000 */
[----:B--2---:R-:W2:Y:S01]  /*4a80*/  FENCE.VIEW.ASYNC.S ;  /* 0x00000000000073c6 */ /* 0x004ea20000000000 */
[----:B------:R-:W-:-:S02]  /*4a90*/  IMAD.SHL.U32 R209, R77, 0x2, RZ ;  /* 0x000000024dd17824 */ /* 0x000fc400078e00ff */
[----:B------:R-:W-:Y:S02]  /*4aa0*/  IMAD.SHL.U32 R207, R107, 0x2, RZ ;  /* 0x000000026bcf7824 */ /* 0x000fe400078e00ff */
        /* <DEDUP_REMOVED lines=29> */
[-C--:B0-----:R-:W-:Y:S02]  /*4c80*/  IMAD R70, R21, R38.reuse, RZ ;  /* 0x0000002615467224 */ /* 0x081fe400078e02ff */
[-C--:B------:R-:W-:Y:S02]  /*4c90*/  IMAD R101, R27, R38.reuse, RZ ;  /* 0x000000261b657224 */ /* 0x080fe400078e02ff */
[----:B------:R-:W-:Y:S02]  /*4ca0*/  IMAD.SHL.U32 R161, R52, 0x2, RZ ;  /* 0x0000000234a17824 */ /* 0x000fe400078e00ff */
[----:B------:R-:W-:Y:S01]  /*4cb0*/  IMAD R103, R26, R38, RZ ;  /* 0x000000261a677224 */ /* 0x000fe200078e02ff */
[--C-:B------:R-:W-:Y:S01]  /*4cc0*/  IADD3.X R87, PT, PT, R87, UR29, R36.reuse, P3, P2 ;  /* 0x0000001d57577c10 */ /* 0x100fe20009fe4424 */
[----:B------:R-:W-:Y:S01]  /*4cd0*/  IMAD.HI R93, R93, 0x2, RZ ;  /* 0x000000025d5d7827 */ /* 0x000fe200078e02ff */
[----:B------:R-:W-:Y:S01]  /*4ce0*/  IADD3.X R89, PT, PT, R89, UR29, R36, P0, P1 ;  /* 0x0000001d59597c10 */ /* 0x000fe200087e2424 */
[----:B------:R-:W-:Y:S01]  /*4cf0*/  USHF.R.S32.HI UR14, URZ, 0x1f, UR23 ;  /* 0x0000001fff0e7899 */ /* 0x000fe20008011417 */
[--C-:B------:R-:W-:Y:S01]  /*4d00*/  IADD3 R92, P3, P2, R165, UR28, R108.reuse ;  /* 0x0000001ca55c7c10 */ /* 0x100fe2000fa7e06c */
[----:B------:R-:W-:Y:S01]  /*4d10*/  IMAD.HI R95, R50, 0x2, RZ ;  /* 0x00000002325f7827 */ /* 0x000fe200078e02ff */
[----:B------:R-:W-:-:S02]  /*4d20*/  IADD3 R94, P1, P0, R163, UR28, R108 ;  /* 0x0000001ca35e7c10 */ /* 0x000fc4000f83e06c */
[----:B------:R-:W-:Y:S01]  /*4d30*/  IADD3.X R91, PT, PT, R91, UR29, R36, P4, P6 ;  /* 0x0000001d5b5b7c10 */ /* 0x000fe2000a7ec424 */
[----:B------:R-:W-:Y:S01]  /*4d40*/  IMAD.HI R97, R52, 0x2, RZ ;  /* 0x0000000234617827 */ /* 0x000fe200078e02ff */
[----:B------:R-:W-:Y:S01]  /*4d50*/  IADD3 R96, P4, P6, R161, UR28, R108 ;  /* 0x0000001ca1607c10 */ /* 0x000fe2000fe9e06c */
[----:B------:R-:W-:Y:S02]  /*4d60*/  UIADD3 UR8, UPT, UPT, UR9, 0x11000, URZ ;  /* 0x0001100009087890 */ /* 0x000fe4000fffe0ff */
[----:B------:R-:W-:Y:S02]  /*4d70*/  IMAD.SHL.U32 R159, R70, 0x2, RZ ;  /* 0x00000002469f7824 */ /* 0x000fe400078e00ff */
[----:B------:R-:W-:Y:S02]  /*4d80*/  IMAD.SHL.U32 R157, R101, 0x2, RZ ;  /* 0x00000002659d7824 */ /* 0x000fe400078e00ff */
[-C--:B------:R-:W-:Y:S02]  /*4d90*/  IMAD R71, R25, R38.reuse, RZ ;  /* 0x0000002619477224 */ /* 0x080fe400078e02ff */
[----:B------:R-:W-:-:S02]  /*4da0*/  IMAD R73, R20, R38, RZ ;  /* 0x0000002614497224 */ /* 0x000fc400078e02ff */
[----:B------:R-:W-:Y:S02]  /*4db0*/  IMAD.SHL.U32 R155, R103, 0x2, RZ ;  /* 0x00000002679b7824 */ /* 0x000fe400078e00ff */
[----:B------:R-:W-:Y:S01]  /*4dc0*/  IMAD R53, R24, R38, RZ ;  /* 0x0000002618357224 */ /* 0x000fe200078e02ff */
[--C-:B------:R-:W-:Y:S01]  /*4dd0*/  IADD3.X R93, PT, PT, R93, UR29, R36.reuse, P3, P2 ;  /* 0x0000001d5d5d7c10 */ /* 0x100fe20009fe4424 */
[----:B------:R-:W-:Y:S01]  /*4de0*/  IMAD.HI R99, R70, 0x2, RZ ;  /* 0x0000000246637827 */ /* 0x000fe200078e02ff */
[----:B------:R-:W-:Y:S01]  /*4df0*/  IADD3.X R95, PT, PT, R95, UR29, R36, P1, P0 ;  /* 0x0000001d5f5f7c10 */ /* 0x000fe20008fe0424 */
[----:B------:R-:W-:Y:S01]  /*4e00*/  ULEA.HI UR14, UR14, UR23, URZ, 0x7 ;  /* 0x000000170e0e7291 */ /* 0x000fe2000f8f38ff */
[--C-:B------:R-:W-:Y:S01]  /*4e10*/  IADD3 R98, P2, P3, R159, UR28, R108.reuse ;  /* 0x0000001c9f627c10 */ /* 0x100fe2000fb5e06c */
[----:B------:R-:W-:Y:S01]  /*4e20*/  IMAD.HI R101, R101, 0x2, RZ ;  /* 0x0000000265657827 */ /* 0x000fe200078e02ff */
[----:B------:R-:W-:Y:S01]  /*4e30*/  IADD3 R100, P1, P0, R157, UR28, R108 ;  /* 0x0000001c9d647c10 */ /* 0x000fe2000f83e06c */
[----:B------:R-:W-:Y:S01]  /*4e40*/  USHF.R.U32.HI UR8, URZ, 0x4, UR8 ;  /* 0x00000004ff087899 */ /* 0x000fe20008011608 */
        /* <DEDUP_REMOVED lines=9> */
[----:B------:R-:W-:Y:S01]  /*4ee0*/  USHF.R.S32.HI UR18, URZ, 0x7, UR14 ;  /* 0x00000007ff127899 */ /* 0x000fe2000801140e */
[----:B------:R-:W-:Y:S01]  /*4ef0*/  IMAD.HI R71, R71, 0x2, RZ ;  /* 0x0000000247477827 */ /* 0x000fe200078e02ff */
[--C-:B------:R-:W-:Y:S01]  /*4f00*/  IADD3.X R99, PT, PT, R99, UR29, R36.reuse, P2, P3 ;  /* 0x0000001d63637c10 */ /* 0x100fe200097e6424 */
[----:B------:R-:W-:Y:S01]  /*4f10*/  USGXT.U32 UR14, UR8, 0xe ;  /* 0x0000000e080e789a */ /* 0x000fe20008000000 */
[----:B------:R-:W-:Y:S01]  /*4f20*/  IADD3.X R101, PT, PT, R101, UR29, R36, P1, P0 ;  /* 0x0000001d65657c10 */ /* 0x000fe20008fe0424 */
[----:B------:R-:W-:Y:S01]  /*4f30*/  IMAD.HI R73, R73, 0x2, RZ ;  /* 0x0000000249497827 */ /* 0x000fe200078e02ff */
[----:B------:R-:W-:-:S02]  /*4f40*/  IADD3 R70, P2, P3, R153, UR28, R108 ;  /* 0x0000001c99467c10 */ /* 0x000fc4000fb5e06c */
[----:B------:R-:W-:Y:S01]  /*4f50*/  IADD3 R72, P0, P1, R151, UR28, R108 ;  /* 0x0000001c97487c10 */ /* 0x000fe2000f91e06c */
[----:B------:R-:W-:Y:S01]  /*4f60*/  IMAD.HI R53, R53, 0x2, RZ ;  /* 0x0000000235357827 */ /* 0x000fe200078e02ff */
[----:B------:R-:W-:Y:S02]  /*4f70*/  IADD3.X R103, PT, PT, R103, UR29, R36, P6, P4 ;  /* 0x0000001d67677c10 */ /* 0x000fe4000b7e8424 */
[----:B------:R-:W-:Y:S01]  /*4f80*/  IADD3 R104, P6, P4, R105, UR28, R108 ;  /* 0x0000001c69687c10 */ /* 0x000fe2000fcde06c */
[----:B------:R-:W-:Y:S02]  /*4f90*/  IMAD.SHL.U32 R107, R37, 0x2, RZ ;  /* 0x00000002256b7824 */ /* 0x000fe400078e00ff */
[----:B------:R-:W-:Y:S02]  /*4fa0*/  IMAD.SHL.U32 R75, R51, 0x2, RZ ;  /* 0x00000002334b7824 */ /* 0x000fe400078e00ff */
[----:B------:R-:W-:Y:S01]  /*4fb0*/  IMAD.SHL.U32 R109, R49, 0x2, RZ ;  /* 0x00000002316d7824 */ /* 0x000fe200078e00ff */
[----:B------:R-:W-:Y:S01]  /*4fc0*/  UIADD3 UR26, UP3, UPT, UR14, 0x2, URZ ;  /* 0x000000020e1a7890 */ /* 0x000fe2000ff7e0ff */
[--C-:B------:R-:W-:Y:S01]  /*4fd0*/  IADD3.X R71, PT, PT, R71, UR29, R36.reuse, P2, P3 ;  /* 0x0000001d47477c10 */ /* 0x100fe200097e6424 */
[----:B------:R-:W-:Y:S01]  /*4fe0*/  UISETP.NE.U32.AND UP1, UPT, UR7, URZ, UPT ;  /* 0x000000ff0700728c */ /* 0x000fe2000bf25070 */
[----:B------:R-:W-:Y:S01]  /*4ff0*/  IADD3.X R73, PT, PT, R73, UR29, R36, P0, P1 ;  /* 0x0000001d49497c10 */ /* 0x000fe200087e2424 */
[----:B------:R-:W-:Y:S01]  /*5000*/  IMAD.HI R37, R37, 0x2, RZ ;  /* 0x0000000225257827 */ /* 0x000fe200078e02ff */
[--C-:B------:R-:W-:Y:S01]  /*5010*/  IADD3 R106, P3, P2, R107, UR28, R108.reuse ;  /* 0x0000001c6b6a7c10 */ /* 0x100fe2000fa7e06c */
[----:B------:R-:W-:Y:S01]  /*5020*/  UMOV UR6, URZ ;  /* 0x000000ff00067c82 */ /* 0x000fe20008000000 */
[----:B------:R-:W-:Y:S01]  /*5030*/  IADD3 R74, P0, P1, R75, UR28, R108 ;  /* 0x0000001c4b4a7c10 */ /* 0x000fe2000f91e06c */
[----:B------:R-:W-:Y:S01]  /*5040*/  IMAD.HI R49, R49, 0x2, RZ ;  /* 0x0000000231317827 */ /* 0x000fe200078e02ff */
[----:B------:R-:W-:Y:S01]  /*5050*/  IADD3.X R105, PT, PT, R53, UR29, R36, P6, P4 ;  /* 0x0000001d35697c10 */ /* 0x000fe2000b7e8424 */
[----:B------:R-:W-:Y:S01]  /*5060*/  UIADD3 UR7, UPT, UPT, UR9, 0x8000, URZ ;  /* 0x0000800009077890 */ /* 0x000fe2000fffe0ff */
[----:B------:R-:W-:Y:S01]  /*5070*/  IADD3 R108, P4, P6, R109, UR28, R108 ;  /* 0x0000001c6d6c7c10 */ /* 0x000fe2000fe9e06c */
[----:B------:R-:W-:Y:S01]  /*5080*/  UIADD3.X UR27, UPT, UPT, UR6, 0x40004040, URZ, UP3, !UPT ;  /* 0x40004040061b7890 */ /* 0x000fe20009ffe4ff */
[----:B------:R-:W-:Y:S01]  /*5090*/  IMAD.HI R51, R51, 0x2, RZ ;  /* 0x0000000233337827 */ /* 0x000fe200078e02ff */
[----:B------:R-:W-:Y:S01]  /*50a0*/  UISETP.LT.OR UP3, UPT, UR23, 0x80, UP1 ;  /* 0x000000801700788c */ /* 0x000fe20008f61670 */
[--C-:B------:R-:W-:Y:S01]  /*50b0*/  IADD3.X R107, PT, PT, R37, UR29, R36.reuse, P3, P2 ;  /* 0x0000001d256b7c10 */ /* 0x100fe20009fe4424 */
[----:B------:R-:W-:Y:S01]  /*50c0*/  USHF.R.U32.HI UR7, URZ, 0x4, UR7 ;  /* 0x00000004ff077899 */ /* 0x000fe20008011607 */
[----:B------:R-:W-:Y:S01]  /*50d0*/  IADD3.X R109, PT, PT, R49, UR29, R36, P4, P6 ;  /* 0x0000001d316d7c10 */ /* 0x000fe2000a7ec424 */
[----:B------:R-:W-:Y:S01]  /*50e0*/  UISETP.LT.AND UP4, UPT, UR18, 0x1, UPT ;  /* 0x000000011200788c */ /* 0x000fe2000bf81270 */
[----:B------:R-:W-:-:S02]  /*50f0*/  IADD3 R150, P3, PT, R150, UR28, RZ ;  /* 0x0000001c96967c10 */ /* 0x000fc4000ff7e0ff */
[----:B------:R-:W-:Y:S02]  /*5100*/  IADD3 R152, P4, PT, R152, UR28, RZ ;  /* 0x0000001c98987c10 */ /* 0x000fe4000ff9e0ff */
[----:B------:R-:W-:Y:S01]  /*5110*/  IADD3 R154, P2, PT, R154, UR28, RZ ;  /* 0x0000001c9a9a7c10 */ /* 0x000fe2000ff5e0ff */
[----:B------:R-:W-:Y:S01]  /*5120*/  USGXT.U32 UR15, UR7, 0xe ;  /* 0x0000000e070f789a */ /* 0x000fe20008000000 */
[----:B------:R-:W-:Y:S01]  /*5130*/  IADD3.X R75, PT, PT, R51, UR29, R36, P0, P1 ;  /* 0x0000001d334b7c10 */ /* 0x000fe200087e2424 */
[----:B------:R-:W-:Y:S01]  /*5140*/  USEL UR18, UR18, 0x1, !UP4 ;  /* 0x0000000112127887 */ /* 0x000fe2000e000000 */
[----:B------:R-:W-:Y:S02]  /*5150*/  IADD3.X R151, PT, PT, R47, UR29, RZ, P3, !PT ;  /* 0x0000001d2f977c10 */ /* 0x000fe40009ffe4ff */
[----:B------:R-:W-:Y:S02]  /*5160*/  IADD3.X R153, PT, PT, R46, UR29, RZ, P4, !PT ;  /* 0x0000001d2e997c10 */ /* 0x000fe4000a7fe4ff */
[----:B------:R-:W-:-:S02]  /*5170*/  IADD3.X R155, PT, PT, R45, UR29, RZ, P2, !PT ;  /* 0x0000001d2d9b7c10 */ /* 0x000fc400097fe4ff */
[----:B------:R-:W-:Y:S02]  /*5180*/  IADD3 R156, P0, PT, R156, UR28, RZ ;  /* 0x0000001c9c9c7c10 */ /* 0x000fe4000ff1e0ff */
[----:B------:R-:W-:Y:S02]  /*5190*/  IADD3 R158, P1, PT, R158, UR28, RZ ;  /* 0x0000001c9e9e7c10 */ /* 0x000fe4000ff3e0ff */
[----:B------:R-:W-:Y:S02]  /*51a0*/  IADD3 R160, P3, PT, R160, UR28, RZ ;  /* 0x0000001ca0a07c10 */ /* 0x000fe4000ff7e0ff */
[----:B------:R-:W-:Y:S02]  /*51b0*/  IADD3 R162, P4, PT, R162, UR28, RZ ;  /* 0x0000001ca2a27c10 */ /* 0x000fe4000ff9e0ff */
[----:B------:R-:W-:Y:S01]  /*51c0*/  IADD3 R164, P2, PT, R164, UR28, RZ ;  /* 0x0000001ca4a47c10 */ /* 0x000fe2000ff5e0ff */
[----:B------:R-:W-:Y:S01]  /*51d0*/  UIADD3 UR24, UP2, UPT, UR15, 0x4000080, URZ ;  /* 0x040000800f187890 */ /* 0x000fe2000ff5e0ff */
[----:B------:R-:W-:Y:S01]  /*51e0*/  IMAD.SHL.U32 R36, R39, 0x80, RZ ;  /* 0x0000008027247824 */ /* 0x000fe200078e00ff */
[----:B------:R-:W-:Y:S01]  /*51f0*/  UIADD3 UR18, UPT, UPT, UR18, -0x1, URZ ;  /* 0xffffffff12127890 */ /* 0x000fe2000fffe0ff */
[----:B------:R-:W-:Y:S01]  /*5200*/  IMAD.SHL.U32 R37, R38, 0x80, RZ ;  /* 0x0000008026257824 */ /* 0x000fe200078e00ff */
[----:B-1----:R-:W-:Y:S01]  /*5210*/  UMOV UR5, URZ ;  /* 0x000000ff00057c82 */ /* 0x002fe20008000000 */
[----:B------:R-:W-:-:S02]  /*5220*/  IADD3.X R157, PT, PT, R40, UR29, RZ, P0, !PT ;  /* 0x0000001d289d7c10 */ /* 0x000fc400087fe4ff */
[----:B------:R-:W-:Y:S02]  /*5230*/  IADD3.X R159, PT, PT, R44, UR29, RZ, P1, !PT ;  /* 0x0000001d2c9f7c10 */ /* 0x000fe40008ffe4ff */
[----:B------:R-:W-:Y:S02]  /*5240*/  IADD3.X R161, PT, PT, R43, UR29, RZ, P3, !PT ;  /* 0x0000001d2ba17c10 */ /* 0x000fe40009ffe4ff */
[----:B------:R-:W-:Y:S02]  /*5250*/  IADD3.X R163, PT, PT, R42, UR29, RZ, P4, !PT ;  /* 0x0000001d2aa37c10 */ /* 0x000fe4000a7fe4ff */
[----:B------:R-:W-:Y:S01]  /*5260*/  IADD3.X R165, PT, PT, R41, UR29, RZ, P2, !PT ;  /* 0x0000001d29a57c10 */ /* 0x000fe200097fe4ff */
[----:B------:R-:W-:Y:S01]  /*5270*/  UIADD3.X UR25, UPT, UPT, UR5, 0x40004040, URZ, UP2, !UPT ;  /* 0x4000404005197890 */ /* 0x000fe200097fe4ff */
[----:B------:R-:W-:Y:S01]  /*5280*/  UMOV UR4, URZ ;  /* 0x000000ff00047c82 */ /* 0x000fe20008000000 */
[----:B------:R-:W-:Y:S01]  /*5290*/  UISETP.NE.U32.AND UP2, UPT, UR18, URZ, UPT ;  /* 0x000000ff1200728c */ /* 0x000fe2000bf45070 */
[----:B--2---:R-:W-:Y:S06]  /*52a0*/  BAR.SYNC.DEFER_BLOCKING 0x0 ;  /* 0x0000000000007b1d */ /* 0x004fec0000010000 */
[----:B------:R-:W-:Y:S05]  /*52b0*/  BRA.U UP3, `(.L_x_6) ;  /* 0x0000000103dc7547 */ /* 0x000fea000b800000 */
[----:B------:R-:W-:Y:S02]  /*52c0*/  USHF.R.U32.HI UR19, URZ, 0x4, UR9 ;  /* 0x00000004ff137899 */ /* 0x000fe40008011609 */
[----:B------:R-:W-:Y:S02]  /*52d0*/  UIADD3 UR6, UPT, UPT, UR9, 0x10000, URZ ;  /* 0x0001000009067890 */ /* 0x000fe4000fffe0ff */
[----:B------:R-:W-:Y:S02]  /*52e0*/  USGXT.U32 UR19, UR19, 0xe ;  /* 0x0000000e1313789a */ /* 0x000fe40008000000 */
[----:B------:R-:W-:Y:S02]  /*52f0*/  USHF.R.U32.HI UR6, URZ, 0x4, UR6 ;  /* 0x00000004ff067899 */ /* 0x000fe40008011606 */
[----:B------:R-:W-:Y:S02]  /*5300*/  UIADD3 UR44, UP3, UPT, UR19, 0x4000080, URZ ;  /* 0x04000080132c7890 */ /* 0x000fe4000ff7e0ff */
[----:B------:R-:W-:Y:S01]  /*5310*/  USGXT.U32 UR16, UR6, 0xe ;  /* 0x0000000e0610789a */ /* 0x000fe20008000000 */
[----:B------:R-:W-:Y:S01]  /*5320*/  UMOV UR5, URZ ;  /* 0x000000ff00057c82 */ /* 0x000fe20008000000 */
[----:B------:R-:W-:Y:S01]  /*5330*/  UMOV UR8, URZ ;  /* 0x000000ff00087c82 */ /* 0x000fe20008000000 */
[----:B------:R-:W-:-:S02]  /*5340*/  UIADD3.X UR45, UPT, UPT, UR5, 0x40004040, URZ, UP3, !UPT ;  /* 0x40004040052d7890 */ /* 0x000fc40009ffe4ff */
[----:B------:R-:W-:Y:S01]  /*5350*/  UIADD3 UR46, UP3, UPT, UR16, 0x2, URZ ;  /* 0x00000002102e7890 */ /* 0x000fe2000ff7e0ff */
[----:B------:R-:W-:Y:S01]  /*5360*/  UMOV UR6, UR17 ;  /* 0x0000001100067c82 */ /* 0x000fe20008000000 */
[----:B------:R-:W-:Y:S02]  /*5370*/  UMOV UR7, URZ ;  /* 0x000000ff00077c82 */ /* 0x000fe40008000000 */
[----:B------:R-:W-:Y:S01]  /*5380*/  UIADD3.X UR47, UPT, UPT, UR8, 0x40004040, URZ, UP3, !UPT ;  /* 0x40004040082f7890 */ /* 0x000fe20009ffe4ff */
[----:B------:R-:W-:Y:S01]  /*5390*/  UMOV UR5, UR6 ;  /* 0x0000000600057c82 */ /* 0x000fe20008000000 */
[----:B------:R-:W-:Y:S02]  /*53a0*/  ULOP3.LUT UR6, UR19, 0x4000000, URZ, 0xfc, !UPT ;  /* 0x0400000013067892 */ /* 0x000fe4000f8efcff */
[----:B------:R-:W-:Y:S02]  /*53b0*/  UIADD3.64 UR48, UPT, UPT, UR44, 0x80, URZ ;  /* 0x000000802c307897 */ /* 0x000fe4000fffe0ff */
[----:B------:R-:W-:-:S02]  /*53c0*/  UIADD3.64 UR60, UPT, UPT, UR46, 0x2, URZ ;  /* 0x000000022e3c7897 */ /* 0x000fc4000fffe0ff */
[----:B------:R-:W-:Y:S02]  /*53d0*/  UIADD3.64 UR50, UPT, UPT, UR44, 0x100, URZ ;  /* 0x000001002c327897 */ /* 0x000fe4000fffe0ff */
[----:B------:R-:W-:Y:S02]  /*53e0*/  UIADD3.64 UR62, UPT, UPT, UR46, 0x4, URZ ;  /* 0x000000042e3e7897 */ /* 0x000fe4000fffe0ff */
[----:B------:R-:W-:Y:S02]  /*53f0*/  UIADD3.64 UR52, UPT, UPT, UR44, 0x180, URZ ;  /* 0x000001802c347897 */ /* 0x000fe4000fffe0ff */
[----:B------:R-:W-:Y:S02]  /*5400*/  UIADD3.64 UR64, UPT, UPT, UR46, 0x7e, URZ ;  /* 0x0000007e2e407897 */ /* 0x000fe4000fffe0ff */
[----:B------:R-:W-:Y:S02]  /*5410*/  UIADD3.64 UR54, UPT, UPT, UR44, 0x200, URZ ;  /* 0x000002002c367897 */ /* 0x000fe4000fffe0ff */
[----:B------:R-:W-:-:S02]  /*5420*/  UIADD3.64 UR66, UPT, UPT, UR46, 0x80, URZ ;  /* 0x000000802e427897 */ /* 0x000fc4000fffe0ff */
[----:B------:R-:W-:Y:S02]  /*5430*/  UIADD3.64 UR56, UPT, UPT, UR44, 0x280, URZ ;  /* 0x000002802c387897 */ /* 0x000fe4000fffe0ff */
[----:B------:R-:W-:Y:S01]  /*5440*/  UIADD3.64 UR68, UPT, UPT, UR46, 0x82, URZ ;  /* 0x000000822e447897 */ /* 0x000fe2000fffe0ff */
[----:B------:R-:W-:Y:S01]  /*5450*/  UMOV UR28, 0x0 ;  /* 0x00000000001c7882 */ /* 0x000fe20000000000 */
[----:B------:R-:W-:Y:S01]  /*5460*/  UMOV UR29, 0x8048010 ;  /* 0x08048010001d7882 */ /* 0x000fe20000000000 */
[----:B------:R-:W-:Y:S01]  /*5470*/  UIADD3.64 UR58, UPT, UPT, UR44, 0x300, URZ ;  /* 0x000003002c3a7897 */ /* 0x000fe2000fffe0ff */
[----:B------:R-:W-:Y:S01]  /*5480*/  UMOV UR7, 0x40004040 ;  /* 0x4000404000077882 */ /* 0x000fe20000000000 */
[----:B------:R-:W-:Y:S01]  /*5490*/  UIADD3.64 UR70, UPT, UPT, UR46, 0x84, URZ ;  /* 0x000000842e467897 */ /* 0x000fe2000fffe0ff */
[----:B------:R-:W-:Y:S01]  /*54a0*/  UMOV UR17, 0x40004040 ;  /* 0x4000404000117882 */ /* 0x000fe20000000000 */
[----:B------:R-:W-:Y:S01]  /*54b0*/  UMOV UR30, 0x0 ;  /* 0x00000000001e7882 */ /* 0x000fe20000000000 */
[----:B------:R-:W-:Y:S01]  /*54c0*/  UMOV UR31, 0x8048010 ;  /* 0x08048010001f7882 */ /* 0x000fe20000000000 */
[----:B------:R-:W-:Y:S01]  /*54d0*/  UMOV UR34, 0x0 ;  /* 0x0000000000227882 */ /* 0x000fe20000000000 */
[----:B------:R-:W-:Y:S01]  /*54e0*/  UMOV UR35, 0x8048010 ;  /* 0x0804801000237882 */ /* 0x000fe20000000000 */
[----:B------:R0:W-:Y:S01]  /*54f0*/  UTCHMMA gdesc[UR6], gdesc[UR16], tmem[UR10], tmem[UR28], idesc[UR29], !UPT ;  /* 0x00ff1c10060075ea */ /* 0x0001e2000f80000a */
[----:B------:R-:W-:Y:S01]  /*5500*/  UMOV UR32, 0x0 ;  /* 0x0000000000207882 */ /* 0x000fe20000000000 */
[----:B------:R-:W-:Y:S01]  /*5510*/  UMOV UR33, 0x8048010 ;  /* 0x0804801000217882 */ /* 0x000fe20000000000 */
[----:B------:R0:W-:Y:S01]  /*5520*/  UTCHMMA gdesc[UR44], gdesc[UR46], tmem[UR10], tmem[UR30], idesc[UR31], UPT ;  /* 0x00ff1e2e2c0075ea */ /* 0x0001e2000b80000a */
        /* <DEDUP_REMOVED lines=12> */
[----:B------:R0:W-:Y:S01]  /*55f0*/  UTCHMMA gdesc[UR56], gdesc[UR68], tmem[UR10], tmem[UR38], idesc[UR39], UPT ;  /* 0x00ff2644380075ea */ /* 0x0001e2000b80000a */
[----:B------:R0:W-:Y:S01]  /*5600*/  UTCHMMA gdesc[UR58], gdesc[UR70], tmem[UR10], tmem[UR36], idesc[UR37], UPT ;  /* 0x00ff24463a0075ea */ /* 0x0001e2000b80000a */
[----:B------:R0:W-:Y:S01]  /*5610*/  UTCBAR [UR5], URZ ;  /* 0x000000ff050073e9 */ /* 0x0001e200080000ff */
[----:B------:R-:W-:Y:S01]  /*5620*/  NOP ;  /* 0x0000000000007918 */ /* 0x000fe20000000000 */
.L_x_6:
[----:B------:R-:W-:Y:S05]  /*5630*/  BRA.U !UP2, `(.L_x_7) ;  /* 0x0000001d0a5c7547 */ /* 0x000fea000b800000 */
[----:B------:R-:W-:Y:S02]  /*5640*/  UIADD3 UR12, UPT, UPT, UR12, -0x80, URZ ;  /* 0xffffff800c0c7890 */ /* 0x000fe4000fffe0ff */
[----:B0-----:R-:W-:Y:S02]  /*5650*/  ULOP3.LUT UR16, UR15, 0x4000000, URZ, 0xfc, !UPT ;  /* 0x040000000f107892 */ /* 0x001fe4000f8efcff */
[----:B------:R-:W-:Y:S02]  /*5660*/  UIADD3.64 UR28, UPT, UPT, UR24, 0x80, URZ ;  /* 0x00000080181c7897 */ /* 0x000fe4000fffe0ff */
[----:B------:R-:W-:Y:S02]  /*5670*/  UIADD3.64 UR30, UPT, UPT, UR26, 0x2, URZ ;  /* 0x000000021a1e7897 */ /* 0x000fe4000fffe0ff */
        /* <DEDUP_REMOVED lines=10> */
[----:B------:R-:W-:Y:S01]  /*5720*/  UMOV UR8, UR18 ;  /* 0x0000001200087c82 */ /* 0x000fe20008000000 */
[----:B------:R-:W-:Y:S01]  /*5730*/  UMOV UR22, 0x1 ;  /* 0x0000000100167882 */ /* 0x000fe20000000000 */
[----:B------:R-:W-:-:S09]  /*5740*/  UMOV UR5, URZ ;  /* 0x000000ff00057c82 */ /* 0x000fd20008000000 */
.L_x_10:
[----:B------:R-:W-:Y:S01]  /*5750*/  USHF.L.U32 UR4, UR4, 0x1f, URZ ;  /* 0x0000001f04047899 */ /* 0x000fe200080006ff */
[----:B------:R-:W-:Y:S01]  /*5760*/  ISETP.GE.AND P1, PT, R33, UR12, PT ;  /* 0x0000000c21007c0c */ /* 0x000fe2000bf26270 */
[----:B------:R-:W-:Y:S01]  /*5770*/  IMAD.WIDE R142, R37, 0x2, R142 ;  /* 0x00000002258e7825 */ /* 0x000fe200078e028e */
[----:B------:R-:W-:-:S03]  /*5780*/  PRMT R245, RZ, 0x7610, R245 ;  /* 0x00007610fff57816 */ /* 0x000fc600000000f5 */
[----:B------:R-:W-:-:S04]  /*5790*/  IMAD.U32 R38, RZ, RZ, UR4 ;  /* 0x00000004ff267e24 */ /* 0x000fc8000f8e00ff */
[----:B------:R-:W0:Y:S02]  /*57a0*/  SYNCS.PHASECHK.TRANS64.TRYWAIT P0, [UR13], R38 ;  /* 0x00000026ff0075a7 */ /* 0x000e24000800110d */
[----:B0-----:R-:W-:Y:S05]  /*57b0*/  @!P0 BRA `(.L_x_8) ;  /* 0x0000002000f08947 */ /* 0x001fea0003800000 */
.L_x_16:
[----:B------:R-:W2:Y:S01]  /*57c0*/  @!P1 LDG.E.U16 R245, desc[UR20][R142.64] ;  /* 0x000000148ef59981 */ /* 0x000ea2000c1e1500 */
[----:B------:R-:W-:Y:S01]  /*57d0*/  LOP3.LUT R39, R33, 0x2, RZ, 0xfc, !PT ;  /* 0x0000000221277812 */ /* 0x000fe200078efcff */
[----:B------:R-:W-:Y:S01]  /*57e0*/  IMAD.WIDE R144, R37, 0x2, R144 ;  /* 0x0000000225907825 */ /* 0x000fe200078e0290 */
[----:B------:R-:W-:Y:S02]  /*57f0*/  LOP3.LUT R38, R33, 0x6, RZ, 0xfc, !PT ;  /* 0x0000000621267812 */ /* 0x000fe400078efcff */
[----:B------:R-:W-:Y:S02]  /*5800*/  ISETP.GE.AND P6, PT, R39, UR12, PT ;  /* 0x0000000c27007c0c */ /* 0x000fe4000bfc6270 */
[C---:B------:R-:W-:Y:S02]  /*5810*/  LOP3.LUT R40, R33.reuse, 0x4, RZ, 0xfc, !PT ;  /* 0x0000000421287812 */ /* 0x040fe400078efcff */
[----:B------:R-:W-:Y:S02]  /*5820*/  LOP3.LUT R39, R33, 0x8, RZ, 0xfc, !PT ;  /* 0x0000000821277812 */ /* 0x000fe400078efcff */
[----:B------:R-:W-:-:S02]  /*5830*/  ISETP.GE.AND P1, PT, R38, UR12, PT ;  /* 0x0000000c26007c0c */ /* 0x000fc4000bf26270 */
[----:B------:R-:W-:Y:S02]  /*5840*/  PRMT R38, RZ, 0x7610, R38 ;  /* 0x00007610ff267816 */ /* 0x000fe40000000026 */
[----:B------:R-:W-:Y:S02]  /*5850*/  ISETP.GE.AND P2, PT, R40, UR12, PT ;  /* 0x0000000c28007c0c */ /* 0x000fe4000bf46270 */
[----:B------:R-:W-:Y:S02]  /*5860*/  ISETP.GE.AND P3, PT, R39, UR12, PT ;  /* 0x0000000c27007c0c */ /* 0x000fe4000bf66270 */
[C---:B------:R-:W-:Y:S01]  /*5870*/  LOP3.LUT R39, R33.reuse, 0x10, RZ, 0xfc, !PT ;  /* 0x0000001021277812 */ /* 0x040fe200078efcff */
[----:B------:R-:W3:Y:S01]  /*5880*/  @!P6 LDG.E.U16 R38, desc[UR20][R144.64] ;  /* 0x000000149026e981 */ /* 0x000ee2000c1e1500 */
[----:B------:R-:W-:Y:S02]  /*5890*/  LOP3.LUT R41, R33, 0xe, RZ, 0xfc, !PT ;  /* 0x0000000e21297812 */ /* 0x000fe400078efcff */
[----:B------:R-:W-:Y:S01]  /*58a0*/  ISETP.GE.AND P6, PT, R39, UR12, PT ;  /* 0x0000000c27007c0c */ /* 0x000fe2000bfc6270 */
[----:B------:R-:W-:Y:S01]  /*58b0*/  IMAD.WIDE R146, R37, 0x2, R146 ;  /* 0x0000000225927825 */ /* 0x000fe200078e0292 */
[----:B------:R-:W-:-:S02]  /*58c0*/  PRMT R39, RZ, 0x7610, R39 ;  /* 0x00007610ff277816 */ /* 0x000fc40000000027 */
[C---:B------:R-:W-:Y:S02]  /*58d0*/  LOP3.LUT R40, R33.reuse, 0xa, RZ, 0xfc, !PT ;  /* 0x0000000a21287812 */ /* 0x040fe400078efcff */
[----:B------:R-:W-:Y:S02]  /*58e0*/  LOP3.LUT R42, R33, 0x12, RZ, 0xfc, !PT ;  /* 0x00000012212a7812 */ /* 0x000fe400078efcff */
[----:B------:R-:W-:Y:S01]  /*58f0*/  ISETP.GE.AND P0, PT, R41, UR12, PT ;  /* 0x0000000c29007c0c */ /* 0x000fe2000bf06270 */
[C---:B------:R-:W-:Y:S01]  /*5900*/  IMAD.WIDE R150, R37.reuse, 0x2, R150 ;  /* 0x0000000225967825 */ /* 0x040fe200078e0296 */
[----:B------:R-:W-:Y:S01]  /*5910*/  PRMT R41, RZ, 0x7610, R41 ;  /* 0x00007610ff297816 */ /* 0x000fe20000000029 */
[----:B------:R-:W4:Y:S01]  /*5920*/  @!P2 LDG.E.U16 R39, desc[UR20][R146.64] ;  /* 0x000000149227a981 */ /* 0x000f22000c1e1500 */
[----:B------:R-:W-:Y:S02]  /*5930*/  ISETP.GE.AND P4, PT, R40, UR12, PT ;  /* 0x0000000c28007c0c */ /* 0x000fe4000bf86270 */
[----:B------:R-:W-:Y:S01]  /*5940*/  ISETP.GE.AND P2, PT, R42, UR12, PT ;  /* 0x0000000c2a007c0c */ /* 0x000fe2000bf46270 */
[----:B------:R-:W-:Y:S01]  /*5950*/  IMAD.WIDE R148, R37, 0x2, R148 ;  /* 0x0000000225947825 */ /* 0x000fe200078e0294 */
[----:B------:R-:W-:Y:S01]  /*5960*/  PRMT R40, RZ, 0x7610, R40 ;  /* 0x00007610ff287816 */ /* 0x000fe20000000028 */
[----:B------:R-:W5:Y:S01]  /*5970*/  @!P3 LDG.E.U16 R41, desc[UR20][R150.64] ;  /* 0x000000149629b981 */ /* 0x000f62000c1e1500 */
[----:B------:R-:W-:-:S02]  /*5980*/  LOP3.LUT R42, R33, 0x14, RZ, 0xfc, !PT ;  /* 0x00000014212a7812 */ /* 0x000fc400078efcff */
[----:B------:R-:W-:Y:S02]  /*5990*/  LOP3.LUT R45, R33, 0xc, RZ, 0xfc, !PT ;  /* 0x0000000c212d7812 */ /* 0x000fe400078efcff */
[----:B------:R-:W-:Y:S01]  /*59a0*/  ISETP.GE.AND P3, PT, R42, UR12, PT ;  /* 0x0000000c2a007c0c */ /* 0x000fe2000bf66270 */
[----:B------:R-:W2:Y:S01]  /*59b0*/  @!P1 LDG.E.U16 R40, desc[UR20][R148.64] ;  /* 0x0000001494289981 */ /* 0x000ea2000c1e1500 */
[----:B------:R-:W-:Y:S01]  /*59c0*/  PRMT R42, RZ, 0x7610, R42 ;  /* 0x00007610ff2a7816 */ /* 0x000fe2000000002a */
[----:B------:R-:W-:Y:S01]  /*59d0*/  IMAD.WIDE R152, R37, 0x2, R152 ;  /* 0x0000000225987825 */ /* 0x000fe200078e0298 */
[----:B------:R-:W-:Y:S02]  /*59e0*/  ISETP.GE.AND P1, PT, R45, UR12, PT ;  /* 0x0000000c2d007c0c */ /* 0x000fe4000bf26270 */
[----:B------:R-:W-:Y:S01]  /*59f0*/  LOP3.LUT R45, R33, 0x16, RZ, 0xfc, !PT ;  /* 0x00000016212d7812 */ /* 0x000fe200078efcff */
[----:B------:R-:W-:Y:S01]  /*5a00*/  IMAD.WIDE R156, R37, 0x2, R156 ;  /* 0x00000002259c7825 */ /* 0x000fe200078e029c */
[----:B------:R-:W-:Y:S01]  /*5a10*/  PRMT R44, RZ, 0x7610, R44 ;  /* 0x00007610ff2c7816 */ /* 0x000fe2000000002c */
[----:B------:R-:W2:Y:S01]  /*5a20*/  @!P4 LDG.E.U16 R42, desc[UR20][R152.64] ;  /* 0x00000014982ac981 */ /* 0x000ea2000c1e1500 */
[----:B------:R-:W-:-:S02]  /*5a30*/  ISETP.GE.AND P4, PT, R45, UR12, PT ;  /* 0x0000000c2d007c0c */ /* 0x000fc4000bf86270 */
[----:B------:R-:W-:Y:S02]  /*5a40*/  LOP3.LUT R45, R33, 0x50, RZ, 0xfc, !PT ;  /* 0x00000050212d7812 */ /* 0x000fe400078efcff */
[----:B------:R-:W2:Y:S01]  /*5a50*/  @!P0 LDG.E.U16 R44, desc[UR20][R156.64] ;  /* 0x000000149c2c8981 */ /* 0x000ea2000c1e1500 */
[----:B------:R-:W-:Y:S01]  /*5a60*/  PRMT R43, RZ, 0x7610, R43 ;  /* 0x00007610ff2b7816 */ /* 0x000fe2000000002b */
[----:B------:R-:W-:Y:S01]  /*5a70*/  IMAD.WIDE R154, R37, 0x2, R154 ;  /* 0x00000002259a7825 */ /* 0x000fe200078e029a */
[----:B------:R-:W-:Y:S02]  /*5a80*/  ISETP.GE.AND P0, PT, R45, UR12, PT ;  /* 0x0000000c2d007c0c */ /* 0x000fe4000bf06270 */
[----:B------:R-:W-:Y:S01]  /*5a90*/  PRMT R45, RZ, 0x7610, R45 ;  /* 0x00007610ff2d7816 */ /* 0x000fe2000000002d */
[----:B------:R-:W-:Y:S01]  /*5aa0*/  IMAD.WIDE R158, R37, 0x2, R158 ;  /* 0x00000002259e7825 */ /* 0x000fe200078e029e */
[C---:B------:R-:W-:Y:S01]  /*5ab0*/  LOP3.LUT R46, R33.reuse, 0x4e, RZ, 0xfc, !PT ;  /* 0x0000004e212e7812 */ /* 0x040fe200078efcff */
[----:B------:R-:W2:Y:S01]  /*5ac0*/  @!P1 LDG.E.U16 R43, desc[UR20][R154.64] ;  /* 0x000000149a2b9981 */ /* 0x000ea2000c1e1500 */
[----:B------:R-:W-:Y:S01]  /*5ad0*/  LOP3.LUT R216, R33, 0x18, RZ, 0xfc, !PT ;  /* 0x0000001821d87812 */ /* 0x000fe200078efcff */
[C---:B------:R-:W-:Y:S01]  /*5ae0*/  IMAD.WIDE R162, R37.reuse, 0x2, R162 ;  /* 0x0000000225a27825 */ /* 0x040fe200078e02a2 */
[----:B------:R-:W-:Y:S01]  /*5af0*/  PRMT R47, RZ, 0x7610, R47 ;  /* 0x00007610ff2f7816 */ /* 0x000fe2000000002f */
[----:B------:R-:W2:Y:S01]  /*5b00*/  @!P6 LDG.E.U16 R45, desc[UR20][R158.64] ;  /* 0x000000149e2de981 */ /* 0x000ea2000c1e1500 */
[----:B------:R-:W-:Y:S01]  /*5b10*/  ISETP.GE.AND P1, PT, R46, UR12, PT ;  /* 0x0000000c2e007c0c */ /* 0x000fe2000bf26270 */
[----:B------:R-:W-:Y:S01]  /*5b20*/  IMAD.WIDE R160, R37, 0x2, R160 ;  /* 0x0000000225a07825 */ /* 0x000fe200078e02a0 */
[----:B------:R-:W-:-:S02]  /*5b30*/  PRMT R46, RZ, 0x7610, R46 ;  /* 0x00007610ff2e7816 */ /* 0x000fc4000000002e */
[----:B------:R-:W-:Y:S01]  /*5b40*/  ISETP.GE.AND P6, PT, R216, UR12, PT ;  /* 0x0000000cd8007c0c */ /* 0x000fe2000bfc6270 */
[----:B------:R-:W-:Y:S01]  /*5b50*/  IMAD.WIDE R164, R37, 0x2, R164 ;  /* 0x0000000225a47825 */ /* 0x000fe200078e02a4 */
[C---:B------:R-:W-:Y:S01]  /*5b60*/  LOP3.LUT R216, R33.reuse, 0x1c, RZ, 0xfc, !PT ;  /* 0x0000001c21d87812 */ /* 0x040fe200078efcff */
[----:B------:R-:W2:Y:S01]  /*5b70*/  @!P3 LDG.E.U16 R47, desc[UR20][R162.64] ;  /* 0x00000014a22fb981 */ /* 0x000ea2000c1e1500 */
[----:B------:R-:W-:Y:S02]  /*5b80*/  PRMT R48, RZ, 0x7610, R48 ;  /* 0x00007610ff307816 */ /* 0x000fe40000000030 */
[----:B------:R-:W-:Y:S01]  /*5b90*/  ISETP.GE.AND P3, PT, R216, UR12, PT ;  /* 0x0000000cd8007c0c */ /* 0x000fe2000bf66270 */
[----:B------:R-:W2:Y:S01]  /*5ba0*/  @!P2 LDG.E.U16 R46, desc[UR20][R160.64] ;  /* 0x00000014a02ea981 */ /* 0x000ea2000c1e1500 */
[----:B------:R-:W-:Y:S02]  /*5bb0*/  LOP3.LUT R216, R33, 0x1e, RZ, 0xfc, !PT ;  /* 0x0000001e21d87812 */ /* 0x000fe400078efcff */
[----:B------:R-:W-:Y:S01]  /*5bc0*/  ISETP.GE.AND P2, PT, R4, UR12, PT ;  /* 0x0000000c04007c0c */ /* 0x000fe2000bf46270 */
[----:B------:R-:W-:Y:S01]  /*5bd0*/  IMAD.WIDE R166, R37, 0x2, R166 ;  /* 0x0000000225a67825 */ /* 0x000fe200078e02a6 */
[----:B------:R-:W-:Y:S01]  /*5be0*/  PRMT R49, RZ, 0x7610, R49 ;  /* 0x00007610ff317816 */ /* 0x000fe20000000031 */
[----:B------:R-:W2:Y:S01]  /*5bf0*/  @!P4 LDG.E.U16 R48, desc[UR20][R164.64] ;  /* 0x00000014a430c981 */ /* 0x000ea2000c1e1500 */
[----:B------:R-:W-:-:S02]  /*5c00*/  ISETP.GE.AND P4, PT, R216, UR12, PT ;  /* 0x0000000cd8007c0c */ /* 0x000fc4000bf86270 */
[----:B------:R-:W-:Y:S01]  /*5c10*/  LOP3.LUT R216, R33, 0x20, RZ, 0xfc, !PT ;  /* 0x0000002021d87812 */ /* 0x000fe200078efcff */
[C---:B------:R-:W-:Y:S01]  /*5c20*/  IMAD.WIDE R170, R37.reuse, 0x2, R170 ;  /* 0x0000000225aa7825 */ /* 0x040fe200078e02aa */
[----:B------:R-:W-:Y:S01]  /*5c30*/  PRMT R51, RZ, 0x7610, R51 ;  /* 0x00007610ff337816 */ /* 0x000fe20000000033 */
[----:B------:R-:W2:Y:S01]  /*5c40*/  @!P6 LDG.E.U16 R49, desc[UR20][R166.64] ;  /* 0x00000014a631e981 */ /* 0x000ea2000c1e1500 */
[----:B------:R-:W-:Y:S01]  /*5c50*/  PRMT R50, RZ, 0x7610, R50 ;  /* 0x00007610ff327816 */ /* 0x000fe20000000032 */
[----:B------:R-:W-:Y:S01]  /*5c60*/  IMAD.WIDE R168, R37, 0x2, R168 ;  /* 0x0000000225a87825 */ /* 0x000fe200078e02a8 */
[----:B------:R-:W-:Y:S02]  /*5c70*/  ISETP.GE.AND P6, PT, R216, UR12, PT ;  /* 0x0000000cd8007c0c */ /* 0x000fe4000bfc6270 */
[----:B------:R-:W-:Y:S01]  /*5c80*/  LOP3.LUT R216, R33, 0x24, RZ, 0xfc, !PT ;  /* 0x0000002421d87812 */ /* 0x000fe200078efcff */
[----:B------:R-:W-:Y:S01]  /*5c90*/  IMAD.WIDE R172, R37, 0x2, R172 ;  /* 0x0000000225ac7825 */ /* 0x000fe200078e02ac */
[----:B------:R-:W-:Y:S01]  /*5ca0*/  LOP3.LUT R219, R33, 0x22, RZ, 0xfc, !PT ;  /* 0x0000002221db7812 */ /* 0x000fe200078efcff */
[----:B------:R-:W3:Y:S01]  /*5cb0*/  @!P3 LDG.E.U16 R51, desc[UR20][R170.64] ;  /* 0x00000014aa33b981 */ /* 0x000ee2000c1e1500 */
[----:B------:R-:W-:-:S02]  /*5cc0*/  PRMT R52, RZ, 0x7610, R52 ;  /* 0x00007610ff347816 */ /* 0x000fc40000000034 */
[----:B------:R-:W-:Y:S01]  /*5cd0*/  ISETP.GE.AND P3, PT, R216, UR12, PT ;  /* 0x0000000cd8007c0c */ /* 0x000fe2000bf66270 */
[----:B------:R-:W3:Y:S01]  /*5ce0*/  @!P2 LDG.E.U16 R50, desc[UR20][R168.64] ;  /* 0x00000014a832a981 */ /* 0x000ee2000c1e1500 */
[----:B------:R-:W-:Y:S02]  /*5cf0*/  ISETP.GE.AND P2, PT, R219, UR12, PT ;  /* 0x0000000cdb007c0c */ /* 0x000fe4000bf46270 */
[----:B------:R-:W-:Y:S01]  /*5d00*/  LOP3.LUT R216, R33, 0x26, RZ, 0xfc, !PT ;  /* 0x0000002621d87812 */ /* 0x000fe200078efcff */
[----:B------:R-:W-:Y:S01]  /*5d10*/  IMAD.WIDE R174, R37, 0x2, R174 ;  /* 0x0000000225ae7825 */ /* 0x000fe200078e02ae */
[----:B------:R-:W-:Y:S01]  /*5d20*/  PRMT R53, RZ, 0x7610, R53 ;  /* 0x00007610ff357816 */ /* 0x000fe20000000035 */
[----:B------:R-:W3:Y:S01]  /*5d30*/  @!P4 LDG.E.U16 R52, desc[UR20][R172.64] ;  /* 0x00000014ac34c981 */ /* 0x000ee2000c1e1500 */
[----:B------:R-:W-:Y:S02]  /*5d40*/  ISETP.GE.AND P4, PT, R216, UR12, PT ;  /* 0x0000000cd8007c0c */ /* 0x000fe4000bf86270 */
[----:B------:R-:W-:Y:S01]  /*5d50*/  LOP3.LUT R216, R33, 0x28, RZ, 0xfc, !PT ;  /* 0x0000002821d87812 */ /* 0x000fe200078efcff */
[C---:B------:R-:W-:Y:S01]  /*5d60*/  IMAD.WIDE R178, R37.reuse, 0x2, R178 ;  /* 0x0000000225b27825 */ /* 0x040fe200078e02b2 */
[----:B------:R-:W-:Y:S01]  /*5d70*/  PRMT R198, RZ, 0x7610, R198 ;  /* 0x00007610ffc67816 */ /* 0x000fe200000000c6 */
[----:B------:R-:W3:Y:S01]  /*5d80*/  @!P6 LDG.E.U16 R53, desc[UR20][R174.64] ;  /* 0x00000014ae35e981 */ /* 0x000ee2000c1e1500 */
[----:B------:R-:W-:Y:S01]  /*5d90*/  PRMT R199, RZ, 0x7610, R199 ;  /* 0x00007610ffc77816 */ /* 0x000fe200000000c7 */
[----:B------:R-:W-:Y:S01]  /*5da0*/  IMAD.WIDE R176, R37, 0x2, R176 ;  /* 0x0000000225b07825 */ /* 0x000fe200078e02b0 */
[----:B------:R-:W-:-:S02]  /*5db0*/  ISETP.GE.AND P6, PT, R216, UR12, PT ;  /* 0x0000000cd8007c0c */ /* 0x000fc4000bfc6270 */
[C---:B------:R-:W-:Y:S02]  /*5dc0*/  LOP3.LUT R219, R33.reuse, 0x2a, RZ, 0xfc, !PT ;  /* 0x0000002a21db7812 */ /* 0x040fe400078efcff */
[----:B------:R-:W-:Y:S01]  /*5dd0*/  LOP3.LUT R216, R33, 0x2c, RZ, 0xfc, !PT ;  /* 0x0000002c21d87812 */ /* 0x000fe200078efcff */
[----:B------:R-:W-:Y:S01]  /*5de0*/  IMAD.WIDE R180, R37, 0x2, R180 ;  /* 0x0000000225b47825 */ /* 0x000fe200078e02b4 */
[----:B------:R-:W-:Y:S01]  /*5df0*/  PRMT R200, RZ, 0x7610, R200 ;  /* 0x00007610ffc87816 */ /* 0x000fe200000000c8 */
[----:B------:R-:W3:Y:S01]  /*5e00*/  @!P2 LDG.E.U16 R198, desc[UR20][R176.64] ;  /* 0x00000014b0c6a981 */ /* 0x000ee2000c1e1500 */
[----:B------:R-:W-:-:S03]  /*5e10*/  ISETP.GE.AND P2, PT, R219, UR12, PT ;  /* 0x0000000cdb007c0c */ /* 0x000fc6000bf46270 */
        /* <DEDUP_REMOVED lines=13> */
[----:B------:R-:W-:-:S02]  /*5ef0*/  LOP3.LUT R219, R33, 0x32, RZ, 0xfc, !PT ;  /* 0x0000003221db7812 */ /* 0x000fc400078efcff */
[----:B------:R-:W-:Y:S01]  /*5f00*/  ISETP.GE.AND P6, PT, R216, UR12, PT ;  /* 0x0000000cd8007c0c */ /* 0x000fe2000bfc6270 */
[----:B------:R-:W3:Y:S01]  /*5f10*/  @!P2 LDG.E.U16 R202, desc[UR20][R140.64] ;  /* 0x000000148ccaa981 */ /* 0x000ee2000c1e1500 */
[----:B------:R-:W-:Y:S01]  /*5f20*/  LOP3.LUT R216, R33, 0x34, RZ, 0xfc, !PT ;  /* 0x0000003421d87812 */ /* 0x000fe200078efcff */
[----:B------:R-:W-:Y:S01]  /*5f30*/  IMAD.WIDE R184, R37, 0x2, R184 ;  /* 0x0000000225b87825 */ /* 0x000fe200078e02b8 */
[----:B------:R-:W-:Y:S01]  /*5f40*/  PRMT R204, RZ, 0x7610, R204 ;  /* 0x00007610ffcc7816 */ /* 0x000fe200000000cc */
[----:B------:R-:W3:Y:S01]  /*5f50*/  @!P3 LDG.E.U16 R203, desc[UR20][R182.64] ;  /* 0x00000014b6cbb981 */ /* 0x000ee2000c1e1500 */
[----:B------:R-:W-:Y:S02]  /*5f60*/  ISETP.GE.AND P2, PT, R219, UR12, PT ;  /* 0x0000000cdb007c0c */ /* 0x000fe4000bf46270 */
[----:B------:R-:W-:Y:S02]  /*5f70*/  ISETP.GE.AND P3, PT, R216, UR12, PT ;  /* 0x0000000cd8007c0c */ /* 0x000fe4000bf66270 */
[----:B------:R-:W-:Y:S01]  /*5f80*/  LOP3.LUT R216, R33, 0x36, RZ, 0xfc, !PT ;  /* 0x0000003621d87812 */ /* 0x000fe200078efcff */
[C---:B------:R-:W-:Y:S01]  /*5f90*/  IMAD.WIDE R134, R37.reuse, 0x2, R134 ;  /* 0x0000000225867825 */ /* 0x040fe200078e0286 */
[----:B------:R-:W-:Y:S01]  /*5fa0*/  PRMT R205, RZ, 0x7610, R205 ;  /* 0x00007610ffcd7816 */ /* 0x000fe200000000cd */
[----:B------:R-:W3:Y:S01]  /*5fb0*/  @!P4 LDG.E.U16 R204, desc[UR20][R184.64] ;  /* 0x00000014b8ccc981 */ /* 0x000ee2000c1e1500 */
[----:B------:R-:W-:Y:S01]  /*5fc0*/  ISETP.GE.AND P4, PT, R216, UR12, PT ;  /* 0x0000000cd8007c0c */ /* 0x000fe2000bf86270 */
[----:B------:R-:W-:Y:S01]  /*5fd0*/  IMAD.WIDE R136, R37, 0x2, R136 ;  /* 0x0000000225887825 */ /* 0x000fe200078e0288 */
[----:B------:R-:W-:-:S02]  /*5fe0*/  PRMT R206, RZ, 0x7610, R206 ;  /* 0x00007610ffce7816 */ /* 0x000fc400000000ce */
[----:B------:R-:W-:Y:S01]  /*5ff0*/  LOP3.LUT R216, R33, 0x38, RZ, 0xfc, !PT ;  /* 0x0000003821d87812 */ /* 0x000fe200078efcff */
[----:B------:R-:W-:Y:S01]  /*6000*/  IMAD.WIDE R186, R37, 0x2, R186 ;  /* 0x0000000225ba7825 */ /* 0x000fe200078e02ba */
[----:B------:R-:W-:Y:S01]  /*6010*/  PRMT R207, RZ, 0x7610, R207 ;  /* 0x00007610ffcf7816 */ /* 0x000fe200000000cf */
[----:B------:R-:W3:Y:S01]  /*6020*/  @!P6 LDG.E.U16 R205, desc[UR20][R134.64] ;  /* 0x0000001486cde981 */ /* 0x000ee2000c1e1500 */
[C---:B------:R-:W-:Y:S02]  /*6030*/  LOP3.LUT R219, R33.reuse, 0x3a, RZ, 0xfc, !PT ;  /* 0x0000003a21db7812 */ /* 0x040fe400078efcff */
[----:B------:R-:W-:Y:S01]  /*6040*/  ISETP.GE.AND P6, PT, R216, UR12, PT ;  /* 0x0000000cd8007c0c */ /* 0x000fe2000bfc6270 */
[----:B------:R-:W3:Y:S01]  /*6050*/  @!P2 LDG.E.U16 R206, desc[UR20][R136.64] ;  /* 0x0000001488cea981 */ /* 0x000ee2000c1e1500 */
[----:B------:R-:W-:Y:S01]  /*6060*/  LOP3.LUT R216, R33, 0x3c, RZ, 0xfc, !PT ;  /* 0x0000003c21d87812 */ /* 0x000fe200078efcff */
[----:B------:R-:W-:Y:S01]  /*6070*/  IMAD.WIDE R188, R37, 0x2, R188 ;  /* 0x0000000225bc7825 */ /* 0x000fe200078e02bc */
[----:B------:R-:W-:Y:S01]  /*6080*/  ISETP.GE.AND P2, PT, R219, UR12, PT ;  /* 0x0000000cdb007c0c */ /* 0x000fe2000bf46270 */
[----:B------:R-:W3:Y:S01]  /*6090*/  @!P3 LDG.E.U16 R207, desc[UR20][R186.64] ;  /* 0x00000014bacfb981 */ /* 0x000ee2000c1e1500 */
[----:B------:R-:W-:-:S02]  /*60a0*/  PRMT R208, RZ, 0x7610, R208 ;  /* 0x00007610ffd07816 */ /* 0x000fc400000000d0 */
[----:B------:R-:W-:Y:S02]  /*60b0*/  ISETP.GE.AND P3, PT, R216, UR12, PT ;  /* 0x0000000cd8007c0c */ /* 0x000fe4000bf66270 */
[----:B------:R-:W-:Y:S01]  /*60c0*/  LOP3.LUT R216, R33, 0x3e, RZ, 0xfc, !PT ;  /* 0x0000003e21d87812 */ /* 0x000fe200078efcff */
[C---:B------:R-:W-:Y:S01]  /*60d0*/  IMAD.WIDE R130, R37.reuse, 0x2, R130 ;  /* 0x0000000225827825 */ /* 0x040fe200078e0282 */
[----:B------:R-:W-:Y:S01]  /*60e0*/  PRMT R209, RZ, 0x7610, R209 ;  /* 0x00007610ffd17816 */ /* 0x000fe200000000d1 */
[----:B------:R-:W3:Y:S01]  /*60f0*/  @!P4 LDG.E.U16 R208, desc[UR20][R188.64] ;  /* 0x00000014bcd0c981 */ /* 0x000ee2000c1e1500 */
[----:B------:R-:W-:Y:S01]  /*6100*/  PRMT R210, RZ, 0x7610, R210 ;  /* 0x00007610ffd27816 */ /* 0x000fe200000000d2 */
[----:B------:R-:W-:Y:S01]  /*6110*/  IMAD.WIDE R132, R37, 0x2, R132 ;  /* 0x0000000225847825 */ /* 0x000fe200078e0284 */
[----:B------:R-:W-:Y:S02]  /*6120*/  ISETP.GE.AND P4, PT, R216, UR12, PT ;  /* 0x0000000cd8007c0c */ /* 0x000fe4000bf86270 */
[----:B------:R-:W-:Y:S01]  /*6130*/  LOP3.LUT R216, R33, 0x40, RZ, 0xfc, !PT ;  /* 0x0000004021d87812 */ /* 0x000fe200078efcff */
[----:B------:R-:W-:Y:S01]  /*6140*/  IMAD.WIDE R190, R37, 0x2, R190 ;  /* 0x0000000225be7825 */ /* 0x000fe200078e02be */
[----:B------:R-:W-:Y:S01]  /*6150*/  PRMT R211, RZ, 0x7610, R211 ;  /* 0x00007610ffd37816 */ /* 0x000fe200000000d3 */
[----:B------:R-:W3:Y:S01]  /*6160*/  @!P6 LDG.E.U16 R209, desc[UR20][R130.64] ;  /* 0x0000001482d1e981 */ /* 0x000ee2000c1e1500 */
[----:B------:R-:W-:-:S02]  /*6170*/  LOP3.LUT R219, R33, 0x42, RZ, 0xfc, !PT ;  /* 0x0000004221db7812 */ /* 0x000fc400078efcff */
[----:B------:R-:W-:Y:S01]  /*6180*/  ISETP.GE.AND P6, PT, R216, UR12, PT ;  /* 0x0000000cd8007c0c */ /* 0x000fe2000bfc6270 */
[----:B------:R-:W3:Y:S01]  /*6190*/  @!P2 LDG.E.U16 R210, desc[UR20][R132.64] ;  /* 0x0000001484d2a981 */ /* 0x000ee2000c1e1500 */
[----:B------:R-:W-:Y:S02]  /*61a0*/  LOP3.LUT R216, R33, 0x44, RZ, 0xfc, !PT ;  /* 0x0000004421d87812 */ /* 0x000fe400078efcff */
[----:B------:R-:W-:Y:S01]  /*61b0*/  ISETP.GE.AND P2, PT, R219, UR12, PT ;  /* 0x0000000cdb007c0c */ /* 0x000fe2000bf46270 */
[----:B------:R-:W-:Y:S01]  /*61c0*/  IMAD.WIDE R192, R37, 0x2, R192 ;  /* 0x0000000225c07825 */ /* 0x000fe200078e02c0 */
[----:B------:R-:W-:Y:S01]  /*61d0*/  PRMT R212, RZ, 0x7610, R212 ;  /* 0x00007610ffd47816 */ /* 0x000fe200000000d4 */
[----:B------:R-:W4:Y:S01]  /*61e0*/  @!P3 LDG.E.U16 R211, desc[UR20][R190.64] ;  /* 0x00000014bed3b981 */ /* 0x000f22000c1e1500 */
[----:B------:R-:W-:Y:S02]  /*61f0*/  ISETP.GE.AND P3, PT, R216, UR12, PT ;  /* 0x0000000cd8007c0c */ /* 0x000fe4000bf66270 */
[----:B------:R-:W-:Y:S01]  /*6200*/  LOP3.LUT R219, R33, 0x46, RZ, 0xfc, !PT ;  /* 0x0000004621db7812 */ /* 0x000fe200078efcff */
[C---:B------:R-:W-:Y:S01]  /*6210*/  IMAD.WIDE R194, R37.reuse, 0x2, R194 ;  /* 0x0000000225c27825 */ /* 0x040fe200078e02c2 */
[----:B------:R-:W-:Y:S01]  /*6220*/  PRMT R213, RZ, 0x7610, R213 ;  /* 0x00007610ffd57816 */ /* 0x000fe200000000d5 */
[----:B------:R-:W4:Y:S01]  /*6230*/  @!P4 LDG.E.U16 R212, desc[UR20][R192.64] ;  /* 0x00000014c0d4c981 */ /* 0x000f22000c1e1500 */
[----:B------:R-:W-:Y:S01]  /*6240*/  PRMT R214, RZ, 0x7610, R214 ;  /* 0x00007610ffd67816 */ /* 0x000fe200000000d6 */
[----:B------:R-:W-:Y:S01]  /*6250*/  IMAD.WIDE R128, R37, 0x2, R128 ;  /* 0x0000000225807825 */ /* 0x000fe200078e0280 */
[----:B------:R-:W-:-:S02]  /*6260*/  ISETP.GE.AND P4, PT, R219, UR12, PT ;  /* 0x0000000cdb007c0c */ /* 0x000fc4000bf86270 */
[----:B------:R-:W-:Y:S01]  /*6270*/  LOP3.LUT R216, R33, 0x52, RZ, 0xfc, !PT ;  /* 0x0000005221d87812 */ /* 0x000fe200078efcff */
[----:B------:R-:W-:Y:S01]  /*6280*/  IMAD.WIDE R196, R37, 0x2, R196 ;  /* 0x0000000225c47825 */ /* 0x000fe200078e02c4 */
[----:B------:R-:W-:Y:S01]  /*6290*/  PRMT R215, RZ, 0x7610, R215 ;  /* 0x00007610ffd77816 */ /* 0x000fe200000000d7 */
[----:B------:R-:W4:Y:S01]  /*62a0*/  @!P6 LDG.E.U16 R213, desc[UR20][R128.64] ;  /* 0x0000001480d5e981 */ /* 0x000f22000c1e1500 */
[----:B------:R-:W-:Y:S02]  /*62b0*/  LOP3.LUT R219, R33, 0x48, RZ, 0xfc, !PT ;  /* 0x0000004821db7812 */ /* 0x000fe400078efcff */
[----:B------:R-:W-:Y:S01]  /*62c0*/  ISETP.GE.AND P6, PT, R216, UR12, PT ;  /* 0x0000000cd8007c0c */ /* 0x000fe2000bfc6270 */
[----:B------:R-:W4:Y:S01]  /*62d0*/  @!P2 LDG.E.U16 R214, desc[UR20][R194.64] ;  /* 0x00000014c2d6a981 */ /* 0x000f22000c1e1500 */
[----:B------:R-:W-:Y:S01]  /*62e0*/  ISETP.GE.AND P2, PT, R219, UR12, PT ;  /* 0x0000000cdb007c0c */ /* 0x000fe2000bf46270 */
[C---:B------:R-:W-:Y:S01]  /*62f0*/  IMAD.WIDE R124, R37.reuse, 0x2, R124 ;  /* 0x00000002257c7825 */ /* 0x040fe200078e027c */
[----:B------:R-:W-:Y:S01]  /*6300*/  PRMT R216, RZ, 0x7610, R216 ;  /* 0x00007610ffd87816 */ /* 0x000fe200000000d8 */
[----:B------:R-:W4:Y:S01]  /*6310*/  @!P3 LDG.E.U16 R215, desc[UR20][R196.64] ;  /* 0x00000014c4d7b981 */ /* 0x000f22000c1e1500 */
[----:B------:R-:W-:Y:S01]  /*6320*/  ISETP.GE.AND P3, PT, R34, UR12, PT ;  /* 0x0000000c22007c0c */ /* 0x000fe2000bf66270 */
[----:B------:R-:W-:Y:S01]  /*6330*/  IMAD.WIDE R122, R37, 0x2, R122 ;  /* 0x00000002257a7825 */ /* 0x000fe200078e027a */
[----:B------:R-:W-:-:S02]  /*6340*/  PRMT R217, RZ, 0x7610, R217 ;  /* 0x00007610ffd97816 */ /* 0x000fc400000000d9 */
[----:B------:R-:W4:Y:S01]  /*6350*/  @!P4 LDG.E.U16 R216, desc[UR20][R124.64] ;  /* 0x000000147cd8c981 */ /* 0x000f22000c1e1500 */
[----:B------:R-:W-:Y:S01]  /*6360*/  ISETP.GE.AND P4, PT, R35, UR12, PT ;  /* 0x0000000c23007c0c */ /* 0x000fe2000bf86270 */
[----:B------:R-:W-:Y:S01]  /*6370*/  IMAD.WIDE R126, R37, 0x2, R126 ;  /* 0x00000002257e7825 */ /* 0x000fe200078e027e */
[C---:B------:R-:W-:Y:S02]  /*6380*/  LOP3.LUT R219, R33.reuse, 0x54, RZ, 0xfc, !PT ;  /* 0x0000005421db7812 */ /* 0x040fe400078efcff */
[----:B------:R-:W-:Y:S01]  /*6390*/  PRMT R218, RZ, 0x7610, R218 ;  /* 0x00007610ffda7816 */ /* 0x000fe200000000da */
[----:B------:R-:W4:Y:S01]  /*63a0*/  @!P2 LDG.E.U16 R217, desc[UR20][R122.64] ;  /* 0x000000147ad9a981 */ /* 0x000f22000c1e1500 */
[----:B------:R-:W-:Y:S02]  /*63b0*/  LOP3.LUT R220, R33, 0x56, RZ, 0xfc, !PT ;  /* 0x0000005621dc7812 */ /* 0x000fe400078efcff */
[----:B------:R-:W-:Y:S01]  /*63c0*/  ISETP.GE.AND P2, PT, R219, UR12, PT ;  /* 0x0000000cdb007c0c */ /* 0x000fe2000bf46270 */
[C---:B------:R-:W-:Y:S01]  /*63d0*/  IMAD.WIDE R116, R37.reuse, 0x2, R116 ;  /* 0x0000000225747825 */ /* 0x040fe200078e0274 */
[----:B------:R-:W-:Y:S01]  /*63e0*/  PRMT R219, RZ, 0x7610, R219 ;  /* 0x00007610ffdb7816 */ /* 0x000fe200000000db */
[----:B------:R-:W4:Y:S01]  /*63f0*/  @!P3 LDG.E.U16 R218, desc[UR20][R126.64] ;  /* 0x000000147edab981 */ /* 0x000f22000c1e1500 */
[----:B------:R-:W-:Y:S01]  /*6400*/  ISETP.GE.AND P3, PT, R220, UR12, PT ;  /* 0x0000000cdc007c0c */ /* 0x000fe2000bf66270 */
[----:B------:R-:W-:Y:S01]  /*6410*/  IMAD.WIDE R118, R37, 0x2, R118 ;  /* 0x0000000225767825 */ /* 0x000fe200078e0276 */
[----:B------:R-:W-:-:S02]  /*6420*/  LOP3.LUT R222, R33, 0x58, RZ, 0xfc, !PT ;  /* 0x0000005821de7812 */ /* 0x000fc400078efcff */
[----:B------:R-:W-:Y:S01]  /*6430*/  PRMT R220, RZ, 0x7610, R220 ;  /* 0x00007610ffdc7816 */ /* 0x000fe200000000dc */
[----:B------:R-:W-:Y:S01]  /*6440*/  IMAD.WIDE R120, R37, 0x2, R120 ;  /* 0x0000000225787825 */ /* 0x000fe200078e0278 */
[----:B------:R-:W-:Y:S01]  /*6450*/  PRMT R221, RZ, 0x7610, R221 ;  /* 0x00007610ffdd7816 */ /* 0x000fe200000000dd */
[----:B------:R-:W4:Y:S01]  /*6460*/  @!P4 LDG.E.U16 R219, desc[UR20][R116.64] ;  /* 0x0000001474dbc981 */ /* 0x000f22000c1e1500 */
[C---:B------:R-:W-:Y:S02]  /*6470*/  LOP3.LUT R223, R33.reuse, 0x5a, RZ, 0xfc, !PT ;  /* 0x0000005a21df7812 */ /* 0x040fe400078efcff */
[----:B------:R-:W-:Y:S01]  /*6480*/  ISETP.GE.AND P4, PT, R222, UR12, PT ;  /* 0x0000000cde007c0c */ /* 0x000fe2000bf86270 */
[----:B------:R-:W4:Y:S01]  /*6490*/  @!P1 LDG.E.U16 R220, desc[UR20][R118.64] ;  /* 0x0000001476dc9981 */ /* 0x000f22000c1e1500 */
[----:B------:R-:W-:Y:S02]  /*64a0*/  LOP3.LUT R222, R33, 0x5c, RZ, 0xfc, !PT ;  /* 0x0000005c21de7812 */ /* 0x000fe400078efcff */
[----:B------:R-:W-:Y:S01]  /*64b0*/  ISETP.GE.AND P1, PT, R223, UR12, PT ;  /* 0x0000000cdf007c0c */ /* 0x000fe2000bf26270 */
[----:B------:R-:W4:Y:S01]  /*64c0*/  @!P0 LDG.E.U16 R221, desc[UR20][R120.64] ;  /* 0x0000001478dd8981 */ /* 0x000f22000c1e1500 */
[----:B------:R-:W-:Y:S01]  /*64d0*/  PRMT R223, RZ, 0x7610, R223 ;  /* 0x00007610ffdf7816 */ /* 0x000fe200000000df */
[----:B------:R-:W-:Y:S01]  /*64e0*/  IMAD.WIDE R112, R37, 0x2, R112 ;  /* 0x0000000225707825 */ /* 0x000fe200078e0270 */
[----:B------:R-:W-:-:S02]  /*64f0*/  ISETP.GE.AND P0, PT, R222, UR12, PT ;  /* 0x0000000cde007c0c */ /* 0x000fc4000bf06270 */
[----:B------:R-:W-:Y:S01]  /*6500*/  PRMT R222, RZ, 0x7610, R222 ;  /* 0x00007610ffde7816 */ /* 0x000fe200000000de */
[----:B------:R-:W-:Y:S01]  /*6510*/  IMAD.WIDE R110, R37, 0x2, R110 ;  /* 0x00000002256e7825 */ /* 0x000fe200078e026e */
[C---:B------:R-:W-:Y:S01]  /*6520*/  LOP3.LUT R226, R33.reuse, 0x60, RZ, 0xfc, !PT ;  /* 0x0000006021e27812 */ /* 0x040fe200078efcff */
[----:B------:R-:W4:Y:S01]  /*6530*/  @!P2 LDG.E.U16 R223, desc[UR20][R112.64] ;  /* 0x0000001470dfa981 */ /* 0x000f22000c1e1500 */
[----:B------:R-:W-:Y:S02]  /*6540*/  LOP3.LUT R225, R33, 0x5e, RZ, 0xfc, !PT ;  /* 0x0000005e21e17812 */ /* 0x000fe400078efcff */
[----:B------:R-:W-:Y:S01]  /*6550*/  ISETP.GE.AND P2, PT, R226, UR12, PT ;  /* 0x0000000ce2007c0c */ /* 0x000fe2000bf46270 */
[C---:B------:R-:W-:Y:S01]  /*6560*/  IMAD.WIDE R114, R37.reuse, 0x2, R114 ;  /* 0x0000000225727825 */ /* 0x040fe200078e0272 */
[----:B------:R-:W-:Y:S01]  /*6570*/  PRMT R224, RZ, 0x7610, R224 ;  /* 0x00007610ffe07816 */ /* 0x000fe200000000e0 */
[----:B------:R-:W4:Y:S01]  /*6580*/  @!P6 LDG.E.U16 R222, desc[UR20][R110.64] ;  /* 0x000000146edee981 */ /* 0x000f22000c1e1500 */
[----:B------:R-:W-:Y:S01]  /*6590*/  PRMT R226, RZ, 0x7610, R226 ;  /* 0x00007610ffe27816 */ /* 0x000fe200000000e2 */
[----:B------:R-:W-:Y:S01]  /*65a0*/  IMAD.WIDE R78, R37, 0x2, R78 ;  /* 0x00000002254e7825 */ /* 0x000fe200078e024e */
[----:B------:R-:W-:-:S02]  /*65b0*/  PRMT R227, RZ, 0x7610, R227 ;  /* 0x00007610ffe37816 */ /* 0x000fc400000000e3 */
[----:B------:R-:W-:Y:S01]  /*65c0*/  ISETP.GE.AND P6, PT, R225, UR12, PT ;  /* 0x0000000ce1007c0c */ /* 0x000fe2000bfc6270 */
[----:B------:R-:W-:Y:S01]  /*65d0*/  IMAD.WIDE R76, R37, 0x2, R76 ;  /* 0x00000002254c7825 */ /* 0x000fe200078e024c */
[----:B------:R-:W-:Y:S01]  /*65e0*/  LOP3.LUT R225, R33, 0x62, RZ, 0xfc, !PT ;  /* 0x0000006221e17812 */ /* 0x000fe200078efcff */
[----:B------:R-:W4:Y:S03]  /*65f0*/  @!P3 LDG.E.U16 R224, desc[UR20][R114.64] ;  /* 0x0000001472e0b981 */ /* 0x000f26000c1e1500 */
[----:B------:R-:W-:Y:S01]  /*6600*/  ISETP.GE.AND P3, PT, R225, UR12, PT ;  /* 0x0000000ce1007c0c */ /* 0x000fe2000bf66270 */
[----:B------:R-:W4:Y:S01]  /*6610*/  @!P1 LDG.E.U16 R226, desc[UR20][R78.64] ;  /* 0x000000144ee29981 */ /* 0x000f22000c1e1500 */
[----:B------:R-:W-:-:S03]  /*6620*/  ISETP.GE.AND P1, PT, R31, UR12, PT ;  /* 0x0000000c1f007c0c */ /* 0x000fc6000bf26270 */
[----:B------:R-:W4:Y:S01]  /*6630*/  @!P0 LDG.E.U16 R227, desc[UR20][R76.64] ;  /* 0x000000144ce38981 */ /* 0x000f22000c1e1500 */
[----:B------:R-:W-:Y:S01]  /*6640*/  ISETP.GE.AND P0, PT, R30, UR12, PT ;  /* 0x0000000c1e007c0c */ /* 0x000fe2000bf06270 */
[C---:B------:R-:W-:Y:S01]  /*6650*/  IMAD.WIDE R92, R37.reuse, 0x2, R92 ;  /* 0x00000002255c7825 */ /* 0x040fe200078e025c */
[----:B------:R-:W-:Y:S02]  /*6660*/  PRMT R225, RZ, 0x7610, R225 ;  /* 0x00007610ffe17816 */ /* 0x000fe400000000e1 */
[----:B------:R-:W-:Y:S01]  /*6670*/  PRMT R228, RZ, 0x7610, R228 ;  /* 0x00007610ffe47816 */ /* 0x000fe200000000e4 */
[C---:B------:R-:W-:Y:S01]  /*6680*/  IMAD.WIDE R90, R37.reuse, 0x2, R90 ;  /* 0x00000002255a7825 */ /* 0x040fe200078e025a */
[----:B------:R-:W-:Y:S02]  /*6690*/  PRMT R229, RZ, 0x7610, R229 ;  /* 0x00007610ffe57816 */ /* 0x000fe400000000e5 */
[----:B------:R-:W-:Y:S01]  /*66a0*/  PRMT R230, RZ, 0x7610, R230 ;  /* 0x00007610ffe67816 */ /* 0x000fe200000000e6 */
[----:B------:R-:W-:Y:S01]  /*66b0*/  IMAD.WIDE R86, R37, 0x2, R86 ;  /* 0x0000000225567825 */ /* 0x000fe200078e0256 */
[----:B------:R-:W-:-:S02]  /*66c0*/  PRMT R232, RZ, 0x7610, R232 ;  /* 0x00007610ffe87816 */ /* 0x000fc400000000e8 */
[----:B------:R-:W-:Y:S01]  /*66d0*/  PRMT R233, RZ, 0x7610, R233 ;  /* 0x00007610ffe97816 */ /* 0x000fe200000000e9 */
[C---:B------:R-:W-:Y:S01]  /*66e0*/  IMAD.WIDE R84, R37.reuse, 0x2, R84 ;  /* 0x0000000225547825 */ /* 0x040fe200078e0254 */
[----:B------:R-:W4:Y:S03]  /*66f0*/  @!P3 LDG.E.U16 R230, desc[UR20][R86.64] ;  /* 0x0000001456e6b981 */ /* 0x000f26000c1e1500 */
[C---:B------:R-:W-:Y:S01]  /*6700*/  IMAD.WIDE R82, R37.reuse, 0x2, R82 ;  /* 0x0000000225527825 */ /* 0x040fe200078e0252 */
[----:B------:R-:W4:Y:S03]  /*6710*/  @!P2 LDG.E.U16 R229, desc[UR20][R84.64] ;  /* 0x0000001454e5a981 */ /* 0x000f26000c1e1500 */
[----:B------:R-:W-:Y:S01]  /*6720*/  IMAD.WIDE R80, R37, 0x2, R80 ;  /* 0x0000000225507825 */ /* 0x000fe200078e0250 */
[----:B------:R-:W4:Y:S01]  /*6730*/  @!P4 LDG.E.U16 R225, desc[UR20][R82.64] ;  /* 0x0000001452e1c981 */ /* 0x000f22000c1e1500 */
[----:B------:R-:W-:-:S02]  /*6740*/  ISETP.GE.AND P4, PT, R32, UR12, PT ;  /* 0x0000000c20007c0c */ /* 0x000fc4000bf86270 */
[----:B------:R-:W-:Y:S01]  /*6750*/  ISETP.GE.AND P2, PT, R28, UR12, PT ;  /* 0x0000000c1c007c0c */ /* 0x000fe2000bf46270 */
[----:B------:R-:W4:Y:S01]  /*6760*/  @!P6 LDG.E.U16 R228, desc[UR20][R80.64] ;  /* 0x0000001450e4e981 */ /* 0x000f22000c1e1500 */
[----:B------:R-:W-:Y:S02]  /*6770*/  ISETP.GE.AND P6, PT, R29, UR12, PT ;  /* 0x0000000c1d007c0c */ /* 0x000fe4000bfc6270 */
        /* <DEDUP_REMOVED lines=35> */
[C---:B------:R-:W-:Y:S01]  /*69b0*/  IMAD.WIDE R100, R37.reuse, 0x2, R100 ;  /* 0x0000000225647825 */ /* 0x040fe200078e0264 */
[----:B------:R-:W-:Y:S01]  /*69c0*/  PRMT R243, RZ, 0x7610, R243 ;  /* 0x00007610fff37816 */ /* 0x000fe200000000f3 */
[----:B------:R-:W4:Y:S01]  /*69d0*/  @!P2 LDG.E.U16 R240, desc[UR20][R106.64] ;  /* 0x000000146af0a981 */ /* 0x000f22000c1e1500 */
[----:B------:R-:W-:Y:S01]  /*69e0*/  PRMT R244, RZ, 0x7610, R244 ;  /* 0x00007610fff47816 */ /* 0x000fe200000000f4 */
[----:B------:R-:W-:-:S02]  /*69f0*/  IMAD.WIDE R74, R37, 0x2, R74 ;  /* 0x00000002254a7825 */ /* 0x000fc400078e024a */
[----:B------:R-:W4:Y:S02]  /*6a00*/  @!P4 LDG.E.U16 R236, desc[UR20][R100.64] ;  /* 0x0000001464ecc981 */ /* 0x000f24000c1e1500 */
[C---:B------:R-:W-:Y:S02]  /*6a10*/  IMAD.WIDE R72, R37.reuse, 0x2, R72 ;  /* 0x0000000225487825 */ /* 0x040fe400078e0248 */
[----:B------:R-:W4:Y:S02]  /*6a20*/  @!P3 LDG.E.U16 R243, desc[UR20][R74.64] ;  /* 0x000000144af3b981 */ /* 0x000f24000c1e1500 */
[----:B------:R-:W-:Y:S02]  /*6a30*/  IMAD.WIDE R70, R37, 0x2, R70 ;  /* 0x0000000225467825 */ /* 0x000fe400078e0246 */
[----:B------:R-:W4:Y:S04]  /*6a40*/  @!P1 LDG.E.U16 R242, desc[UR20][R72.64] ;  /* 0x0000001448f29981 */ /* 0x000f28000c1e1500 */
[----:B------:R-:W4:Y:S04]  /*6a50*/  @!P6 LDG.E.U16 R241, desc[UR20][R70.64] ;  /* 0x0000001446f1e981 */ /* 0x000f28000c1e1500 */
[----:B------:R-:W4:Y:S01]  /*6a60*/  @!P0 LDG.E.U16 R244, desc[UR20][R108.64] ;  /* 0x000000146cf48981 */ /* 0x000f22000c1e1500 */
[----:B------:R-:W-:Y:S06]  /*6a70*/  BAR.SYNC.DEFER_BLOCKING 0x0 ;  /* 0x0000000000007b1d */ /* 0x000fec0000010000 */
[----:B--2---:R0:W-:Y:S02]  /*6a80*/  STS.U16 [R18+UR9+0x8000], R245 ;  /* 0x008000f512007988 */ /* 0x0041e40008000409 */
[----:B0-----:R-:W0:Y:S01]  /*6a90*/  S2R R245, SR_TID.X ;  /* 0x0000000000f57919 */ /* 0x001e220000002100 */
[----:B------:R-:W-:Y:S01]  /*6aa0*/  PRMT R246, RZ, 0x7610, R246 ;  /* 0x00007610fff67816 */ /* 0x000fe200000000f6 */
[----:B------:R-:W-:Y:S01]  /*6ab0*/  IMAD.WIDE R62, R36, 0x2, R62 ;  /* 0x00000002243e7825 */ /* 0x000fe200078e023e */
[----:B------:R-:W-:-:S02]  /*6ac0*/  PRMT R247, RZ, 0x7610, R247 ;  /* 0x00007610fff77816 */ /* 0x000fc400000000f7 */
[----:B------:R-:W-:Y:S01]  /*6ad0*/  PRMT R248, RZ, 0x7610, R248 ;  /* 0x00007610fff87816 */ /* 0x000fe200000000f8 */
[C---:B------:R-:W-:Y:S01]  /*6ae0*/  IMAD.WIDE R54, R36.reuse, 0x2, R54 ;  /* 0x0000000224367825 */ /* 0x040fe200078e0236 */
[----:B------:R-:W-:Y:S02]  /*6af0*/  PRMT R249, RZ, 0x7610, R249 ;  /* 0x00007610fff97816 */ /* 0x000fe400000000f9 */
[----:B------:R-:W-:Y:S01]  /*6b00*/  PRMT R250, RZ, 0x7610, R250 ;  /* 0x00007610fffa7816 */ /* 0x000fe200000000fa */
[C---:B------:R-:W-:Y:S01]  /*6b10*/  IMAD.WIDE R64, R36.reuse, 0x2, R64 ;  /* 0x0000000224407825 */ /* 0x040fe200078e0240 */
[----:B------:R-:W-:Y:S02]  /*6b20*/  PRMT R251, RZ, 0x7610, R251 ;  /* 0x00007610fffb7816 */ /* 0x000fe400000000fb */
[----:B------:R-:W-:Y:S01]  /*6b30*/  PRMT R252, RZ, 0x7610, R252 ;  /* 0x00007610fffc7816 */ /* 0x000fe200000000fc */
[----:B------:R-:W-:-:S04]  /*6b40*/  IMAD.WIDE R56, R36, 0x2, R56 ;  /* 0x0000000224387825 */ /* 0x000fc800078e0238 */
[----:B------:R-:W-:Y:S01]  /*6b50*/  IMAD.WIDE R66, R36, 0x2, R66 ;  /* 0x0000000224427825 */ /* 0x000fe200078e0242 */
[----:B0-----:R-:W-:-:S04]  /*6b60*/  LOP3.LUT R245, R245, 0x7f, RZ, 0xc0, !PT ;  /* 0x0000007ff5f57812 */ /* 0x001fc800078ec0ff */
[----:B------:R-:W-:Y:S02]  /*6b70*/  ISETP.GE.AND P0, PT, R245, UR12, PT ;  /* 0x0000000cf5007c0c */ /* 0x000fe4000bf06270 */
[----:B------:R-:W-:Y:S01]  /*6b80*/  PRMT R245, RZ, 0x7610, R245 ;  /* 0x00007610fff57816 */ /* 0x000fe200000000f5 */
[----:B------:R-:W-:-:S04]  /*6b90*/  IMAD.WIDE R58, R36, 0x2, R58 ;  /* 0x00000002243a7825 */ /* 0x000fc800078e023a */
[----:B------:R-:W-:-:S04]  /*6ba0*/  IMAD.WIDE R68, R36, 0x2, R68 ;  /* 0x0000000224447825 */ /* 0x000fc800078e0244 */
[----:B------:R-:W-:Y:S02]  /*6bb0*/  IMAD.WIDE R60, R36, 0x2, R60 ;  /* 0x00000002243c7825 */ /* 0x000fe400078e023c */
[----:B------:R-:W2:Y:S04]  /*6bc0*/  @!P0 LDG.E.U16 R245, desc[UR20][R54.64] ;  /* 0x0000001436f58981 */ /* 0x000ea8000c1e1500 */
[----:B------:R-:W2:Y:S04]  /*6bd0*/  @!P0 LDG.E.U16 R246, desc[UR20][R62.64] ;  /* 0x000000143ef68981 */ /* 0x000ea8000c1e1500 */
[----:B------:R-:W2:Y:S04]  /*6be0*/  @!P0 LDG.E.U16 R247, desc[UR20][R56.64] ;  /* 0x0000001438f78981 */ /* 0x000ea8000c1e1500 */
[----:B------:R-:W2:Y:S04]  /*6bf0*/  @!P0 LDG.E.U16 R248, desc[UR20][R64.64] ;  /* 0x0000001440f88981 */ /* 0x000ea8000c1e1500 */
[----:B------:R-:W2:Y:S04]  /*6c00*/  @!P0 LDG.E.U16 R249, desc[UR20][R58.64] ;  /* 0x000000143af98981 */ /* 0x000ea8000c1e1500 */
[----:B------:R-:W2:Y:S04]  /*6c10*/  @!P0 LDG.E.U16 R250, desc[UR20][R66.64] ;  /* 0x0000001442fa8981 */ /* 0x000ea8000c1e1500 */
[----:B------:R-:W2:Y:S04]  /*6c20*/  @!P0 LDG.E.U16 R251, desc[UR20][R60.64] ;  /* 0x000000143cfb8981 */ /* 0x000ea8000c1e1500 */
[----:B------:R-:W2:Y:S04]  /*6c30*/  @!P0 LDG.E.U16 R252, desc[UR20][R68.64] ;  /* 0x0000001444fc8981 */ /* 0x000ea8000c1e1500 */
[----:B-----5:R0:W-:Y:S04]  /*6c40*/  STS.U16 [R18+UR9+0x8400], R41 ;  /* 0x0084002912007988 */ /* 0x0201e80008000409 */
[----:B------:R0:W-:Y:S04]  /*6c50*/  STS.U16 [R18+UR9+0x8800], R45 ;  /* 0x0088002d12007988 */ /* 0x0001e80008000409 */
[----:B------:R0:W-:Y:S04]  /*6c60*/  STS.U16 [R18+UR9+0x8c00], R49 ;  /* 0x008c003112007988 */ /* 0x0001e80008000409 */
[----:B---3--:R0:W-:Y:S04]  /*6c70*/  STS.U16 [R18+UR9+0x9000], R53 ;  /* 0x0090003512007988 */ /* 0x0081e80008000409 */
[----:B------:R0:W-:Y:S04]  /*6c80*/  STS.U16 [R18+UR9+0x9400], R201 ;  /* 0x009400c912007988 */ /* 0x0001e80008000409 */
[----:B------:R0:W-:Y:S04]  /*6c90*/  STS.U16 [R18+UR9+0x9800], R205 ;  /* 0x009800cd12007988 */ /* 0x0001e80008000409 */
[----:B------:R0:W-:Y:S04]  /*6ca0*/  STS.U16 [R18+UR9+0x9c00], R209 ;  /* 0x009c00d112007988 */ /* 0x0001e80008000409 */
[----:B----4-:R0:W-:Y:S04]  /*6cb0*/  STS.U16 [R18+UR9+0xa000], R213 ;  /* 0x00a000d512007988 */ /* 0x0101e80008000409 */
[----:B------:R0:W-:Y:S04]  /*6cc0*/  STS.U16 [R18+UR9+0xa400], R217 ;  /* 0x00a400d912007988 */ /* 0x0001e80008000409 */
        /* <DEDUP_REMOVED lines=54> */
[----:B--2---:R0:W-:Y:S04]  /*7030*/  STS.U16 [R11+UR9+0x11000], R245 ;  /* 0x011000f50b007988 */ /* 0x0041e80008000409 */
[----:B------:R0:W-:Y:S04]  /*7040*/  STS.U16 [R11+UR9+0x11400], R246 ;  /* 0x011400f60b007988 */ /* 0x0001e80008000409 */
[----:B------:R0:W-:Y:S04]  /*7050*/  STS.U16 [R7+UR9+0x11100], R247 ;  /* 0x011100f707007988 */ /* 0x0001e80008000409 */
[----:B------:R0:W-:Y:S04]  /*7060*/  STS.U16 [R7+UR9+0x11500], R248 ;  /* 0x011500f807007988 */ /* 0x0001e80008000409 */
[----:B------:R0:W-:Y:S04]  /*7070*/  STS.U16 [R6+UR9+0x11200], R249 ;  /* 0x011200f906007988 */ /* 0x0001e80008000409 */
[----:B------:R0:W-:Y:S04]  /*7080*/  STS.U16 [R6+UR9+0x11600], R250 ;  /* 0x011600fa06007988 */ /* 0x0001e80008000409 */
[----:B------:R0:W-:Y:S04]  /*7090*/  STS.U16 [R5+UR9+0x11300], R251 ;  /* 0x011300fb05007988 */ /* 0x0001e80008000409 */
[----:B------:R0:W-:Y:S01]  /*70a0*/  STS.U16 [R5+UR9+0x11700], R252 ;  /* 0x011700fc05007988 */ /* 0x0001e20008000409 */
[----:B------:R1:W-:Y:S06]  /*70b0*/  MEMBAR.ALL.CTA ;  /* 0x0000000000007992 */ /* 0x0003ec0000008000 */
[----:B-1----:R-:W1:Y:S01]  /*70c0*/  FENCE.VIEW.ASYNC.S ;  /* 0x00000000000073c6 */ /* 0x002e620000000000 */
[----:B------:R-:W-:-:S04]  /*70d0*/  ULEA UR13, UR22, UR9, 0x3 ;  /* 0x00000009160d7291 */ /* 0x000fc8000f8e18ff */
[----:B------:R-:W-:Y:S01]  /*70e0*/  UIADD3 UR13, UPT, UPT, UR13, 0x12000, URZ ;  /* 0x000120000d0d7890 */ /* 0x000fe2000fffe0ff */
[----:B-1----:R-:W-:Y:S06]  /*70f0*/  BAR.SYNC.DEFER_BLOCKING 0x0 ;  /* 0x0000000000007b1d */ /* 0x002fec0000010000 */
[----:B0-----:R-:W-:Y:S05]  /*7100*/  BRA.U UP1, `(.L_x_9) ;  /* 0x00000001017c7547 */ /* 0x001fea000b800000 */
[----:B------:R-:W-:Y:S01]  /*7110*/  UMOV UR17, 0x40004040 ;  /* 0x4000404000117882 */ /* 0x000fe20000000000 */
[----:B------:R-:W-:Y:S01]  /*7120*/  UMOV UR15, 0x40004040 ;  /* 0x40004040000f7882 */ /* 0x000fe20000000000 */
[----:B------:R-:W-:Y:S01]  /*7130*/  UMOV UR18, 0x0 ;  /* 0x0000000000127882 */ /* 0x000fe20000000000 */
[----:B------:R-:W-:Y:S01]  /*7140*/  UMOV UR19, 0x8048010 ;  /* 0x0804801000137882 */ /* 0x000fe20000000000 */
[----:B------:R-:W-:Y:S01]  /*7150*/  UMOV UR52, 0x0 ;  /* 0x0000000000347882 */ /* 0x000fe20000000000 */
[----:B------:R-:W-:Y:S01]  /*7160*/  UMOV UR53, 0x8048010 ;  /* 0x0804801000357882 */ /* 0x000fe20000000000 */
        /* <DEDUP_REMOVED lines=14> */
[----:B------:R-:W-:Y:S01]  /*7250*/  UMOV UR6, UR13 ;  /* 0x0000000d00067c82 */ /* 0x000fe20008000000 */
[----:B------:R-:W-:Y:S01]  /*7260*/  UMOV UR7, URZ ;  /* 0x000000ff00077c82 */ /* 0x000fe20008000000 */
[----:B------:R0:W-:Y:S01]  /*7270*/  UTCHMMA gdesc[UR36], gdesc[UR38], tmem[UR10], tmem[UR58], idesc[UR59], UPT ;  /* 0x00ff3a26240075ea */ /* 0x0001e2000b80000a */
[----:B------:R-:W-:Y:S01]  /*7280*/  UMOV UR64, 0x0 ;  /* 0x0000000000407882 */ /* 0x000fe20000000000 */
[----:B------:R-:W-:Y:S01]  /*7290*/  UMOV UR65, 0x8048010 ;  /* 0x0804801000417882 */ /* 0x000fe20000000000 */
[----:B------:R0:W-:Y:S01]  /*72a0*/  UTCHMMA gdesc[UR40], gdesc[UR42], tmem[UR10], tmem[UR60], idesc[UR61], UPT ;  /* 0x00ff3c2a280075ea */ /* 0x0001e2000b80000a */
[----:B------:R-:W-:Y:S01]  /*72b0*/  UMOV UR4, UR6 ;  /* 0x0000000600047c82 */ /* 0x000fe20008000000 */
[----:B------:R0:W-:Y:S01]  /*72c0*/  UTCHMMA gdesc[UR44], gdesc[UR46], tmem[UR10], tmem[UR62], idesc[UR63], UPT ;  /* 0x00ff3e2e2c0075ea */ /* 0x0001e2000b80000a */
[----:B------:R0:W-:Y:S01]  /*72d0*/  UTCHMMA gdesc[UR48], gdesc[UR50], tmem[UR10], tmem[UR64], idesc[UR65], UPT ;  /* 0x00ff4032300075ea */ /* 0x0001e2000b80000a */
[----:B------:R0:W-:Y:S01]  /*72e0*/  UTCBAR [UR4], URZ ;  /* 0x000000ff040073e9 */ /* 0x0001e200080000ff */
[----:B------:R-:W-:Y:S01]  /*72f0*/  NOP ;  /* 0x0000000000007918 */ /* 0x000fe20000000000 */
.L_x_9:
[----:B------:R-:W-:Y:S02]  /*7300*/  UIADD3 UR22, UPT, UPT, UR22, 0x1, URZ ;  /* 0x0000000116167890 */ /* 0x000fe4000fffe0ff */
[----:B------:R-:W-:Y:S02]  /*7310*/  UIADD3 UR8, UPT, UPT, UR8, -0x1, URZ ;  /* 0xffffffff08087890 */ /* 0x000fe4000fffe0ff */
[----:B------:R-:W-:Y:S02]  /*7320*/  UISETP.GT.AND UP2, UPT, UR22, 0x1, UPT ;  /* 0x000000011600788c */ /* 0x000fe4000bf44270 */
[----:B------:R-:W-:Y:S02]  /*7330*/  UIADD3 UR12, UPT, UPT, UR12, -0x80, URZ ;  /* 0xffffff800c0c7890 */ /* 0x000fe4000fffe0ff */
[----:B0-----:R-:W-:Y:S02]  /*7340*/  USEL UR4, URZ, 0x1, !UP2 ;  /* 0x00000001ff047887 */ /* 0x001fe4000d000000 */
[----:B------:R-:W-:-:S02]  /*7350*/  USEL UR22, UR22, URZ, !UP2 ;  /* 0x000000ff16167287 */ /* 0x000fc4000d000000 */
[----:B------:R-:W-:Y:S02]  /*7360*/  UISETP.NE.U32.AND UP2, UPT, UR8, URZ, UPT ;  /* 0x000000ff0800728c */ /* 0x000fe4000bf45070 */
[----:B------:R-:W-:-:S03]  /*7370*/  ULOP3.LUT UR6, UR5, UR4, URZ, 0x3c, !UPT ;  /* 0x0000000405067292 */ /* 0x000fc6000f8e3cff */
[----:B------:R-:W-:-:S04]  /*7380*/  UMOV UR4, UR5 ;  /* 0x0000000500047c82 */ /* 0x000fc80008000000 */
[----:B------:R-:W-:Y:S01]  /*7390*/  UMOV UR5, UR6 ;  /* 0x0000000600057c82 */ /* 0x000fe20008000000 */
[----:B------:R-:W-:Y:S05]  /*73a0*/  BRA.U UP2, `(.L_x_10) ;  /* 0xffffffe102e87547 */ /* 0x000fea000b83ffff */
.L_x_7:
[----:B------:R-:W-:-:S09]  /*73b0*/  UISETP.GE.AND UP1, UPT, UR23, 0x80, UPT ;  /* 0x000000801700788c */ /* 0x000fd2000bf26270 */
[----:B------:R-:W-:Y:S05]  /*73c0*/  BRA.U !UP1, `(.L_x_11) ;  /* 0x0000000109107547 */ /* 0x000fea000b800000 */
[----:B------:R-:W-:-:S06]  /*73d0*/  USHF.L.U32 UR4, UR4, 0x1f, URZ ;  /* 0x0000001f04047899 */ /* 0x000fcc00080006ff */
[----:B------:R-:W-:-:S04]  /*73e0*/  IMAD.U32 R4, RZ, RZ, UR4 ;  /* 0x00000004ff047e24 */ /* 0x000fc8000f8e00ff */
[----:B------:R-:W1:Y:S02]  /*73f0*/  SYNCS.PHASECHK.TRANS64.TRYWAIT P0, [UR13], R4 ;  /* 0x00000004ff0075a7 */ /* 0x000e64000800110d */
[----:B-1----:R-:W-:Y:S05]  /*7400*/  @!P0 BRA `(.L_x_12) ;  /* 0x0000000400e88947 */ /* 0x002fea0003800000 */
.L_x_11:
[----:B------:R-:W-:Y:S06]  /*7410*/  BAR.SYNC.DEFER_BLOCKING 0x0 ;  /* 0x0000000000007b1d */ /* 0x000fec0000010000 */
[----:B------:R-:W1:Y:S01]  /*7420*/  LDCU UR4, c[0x0][0x3b4] ;  /* 0x00007680ff0477ac */ /* 0x000e620008000800 */
[----:B------:R-:W2:Y:S01]  /*7430*/  S2R R18, SR_TID.X ;  /* 0x0000000000127919 */ /* 0x000ea20000002100 */
[----:B------:R-:W3:Y:S01]  /*7440*/  LDCU.128 UR12, c[0x0][0x390] ;  /* 0x00007200ff0c77ac */ /* 0x000ee20008000c00 */
[----:B0-----:R-:W0:Y:S01]  /*7450*/  LDCU UR5, c[0x0][0x3b8] ;  /* 0x00007700ff0577ac */ /* 0x001e220008000800 */
[----:B------:R-:W4:Y:S02]  /*7460*/  @!P5 SYNCS.CCTL.IV [UR9+0x12000] ;  /* 0x01200000ff00d9b1 */ /* 0x000f240008000009 */
[----:B----4-:R-:W-:Y:S01]  /*7470*/  BAR.SYNC.DEFER_BLOCKING 0x0 ;  /* 0x0000000000007b1d */ /* 0x010fe20000010000 */
[----:B---3--:R-:W-:-:S04]  /*7480*/  ISETP.GE.AND P0, PT, R12, UR14, PT ;  /* 0x0000000e0c007c0c */ /* 0x008fc8000bf06270 */
[----:B------:R-:W-:Y:S01]  /*7490*/  ISETP.LT.AND P1, PT, R0, UR15, !P0 ;  /* 0x0000000f00007c0c */ /* 0x000fe2000c721270 */
[----:B------:R-:W3:Y:S01]  /*74a0*/  LDTM.x8 R4, tmem[UR11] ;  /* 0x0000000b000479ee */ /* 0x000ee200081c0000 */
[----:B------:R-:W-:Y:S01]  /*74b0*/  ISETP.LT.AND P4, PT, R2, UR15, !P0 ;  /* 0x0000000f02007c0c */ /* 0x000fe2000c781270 */
[C---:B--2---:R-:W-:Y:S02]  /*74c0*/  IMAD.SHL.U32 R19, R18.reuse, 0x10, RZ ;  /* 0x0000001012137824 */ /* 0x044fe400078e00ff */
[C---:B------:R-:W-:Y:S01]  /*74d0*/  IMAD.SHL.U32 R21, R18.reuse, 0x4, RZ ;  /* 0x0000000412157824 */ /* 0x040fe200078e00ff */
[----:B------:R-:W-:Y:S02]  /*74e0*/  LOP3.LUT R18, R18, 0x18, RZ, 0xc0, !PT ;  /* 0x0000001812127812 */ /* 0x000fe400078ec0ff */
[----:B------:R-:W-:Y:S02]  /*74f0*/  LOP3.LUT R20, R19, 0x870, RZ, 0xc0, !PT ;  /* 0x0000087013147812 */ /* 0x000fe400078ec0ff */
[----:B------:R-:W-:-:S02]  /*7500*/  LOP3.LUT R23, R21, 0x180, RZ, 0xc0, !PT ;  /* 0x0000018015177812 */ /* 0x000fc400078ec0ff */
[C---:B------:R-:W-:Y:S01]  /*7510*/  LEA R25, R18.reuse, UR9, 0x6 ;  /* 0x0000000912197c11 */ /* 0x040fe2000f8e30ff */
[----:B------:R-:W2:Y:S01]  /*7520*/  @!P5 SYNCS.CCTL.IV [UR9+0x12008] ;  /* 0x01200800ff00d9b1 */ /* 0x000ea20008000009 */
[----:B------:R-:W-:Y:S01]  /*7530*/  NOP ;  /* 0x0000000000007918 */ /* 0x000fe20000000000 */
[----:B------:R-:W-:Y:S02]  /*7540*/  LOP3.LUT R19, R19, 0x70, RZ, 0xc0, !PT ;  /* 0x0000007013137812 */ /* 0x000fe400078ec0ff */
[----:B------:R-:W-:Y:S01]  /*7550*/  IADD3 R24, PT, PT, R23, R25, R20 ;  /* 0x0000001917187210 */ /* 0x000fe20007ffe014 */
[----:B------:R-:W-:Y:S01]  /*7560*/  IMAD R18, R18, 0x40, R25 ;  /* 0x0000004012127824 */ /* 0x000fe200078e0219 */
[C---:B------:R-:W-:Y:S01]  /*7570*/  ISETP.LT.AND P5, PT, R3.reuse, UR15, !P0 ;  /* 0x0000000f03007c0c */ /* 0x040fe2000c7a1270 */
[----:B0-----:R-:W-:Y:S01]  /*7580*/  IMAD R3, R3, UR5, RZ ;  /* 0x0000000503037c24 */ /* 0x001fe2000f8e02ff */
[----:B---3--:R-:W-:Y:S02]  /*7590*/  F2FP.F16.F32.PACK_AB R20, R6, R4 ;  /* 0x000000040614723e */ /* 0x008fe400000000ff */
[----:B------:R-:W-:-:S02]  /*75a0*/  LOP3.LUT R4, R21, 0x380, RZ, 0xc0, !PT ;  /* 0x0000038015047812 */ /* 0x000fc400078ec0ff */
[----:B------:R-:W-:Y:S01]  /*75b0*/  F2FP.F16.F32.PACK_AB R21, R7, R5 ;  /* 0x000000050715723e */ /* 0x000fe200000000ff */
[----:B------:R-:W-:Y:S01]  /*75c0*/  IMAD R5, R0, UR5, RZ ;  /* 0x0000000500057c24 */ /* 0x000fe2000f8e02ff */
[----:B------:R-:W-:Y:S01]  /*75d0*/  F2FP.F16.F32.PACK_AB R22, R10, R8 ;  /* 0x000000080a16723e */ /* 0x000fe200000000ff */
[----:B------:R-:W-:Y:S01]  /*75e0*/  IMAD R0, R2, UR5, RZ ;  /* 0x0000000502007c24 */ /* 0x000fe2000f8e02ff */
[----:B------:R-:W-:Y:S01]  /*75f0*/  F2FP.F16.F32.PACK_AB R23, R11, R9 ;  /* 0x000000090b17723e */ /* 0x000fe200000000ff */
[----:B------:R-:W-:Y:S01]  /*7600*/  IMAD R11, R16, UR5, RZ ;  /* 0x00000005100b7c24 */ /* 0x000fe2000f8e02ff */
[----:B------:R-:W-:Y:S01]  /*7610*/  IADD3 R18, PT, PT, R4, R18, R19 ;  /* 0x0000001204127210 */ /* 0x000fe20007ffe013 */
[----:B-1----:R-:W-:Y:S02]  /*7620*/  IMAD R4, R12, UR4, RZ ;  /* 0x000000040c047c24 */ /* 0x002fe4000f8e02ff */
[----:B--2---:R-:W-:Y:S01]  /*7630*/  STSM.16.M88.4 [R24], R20 ;  /* 0x0000001418007844 */ /* 0x004fe20000000200 */
[----:B------:R-:W-:Y:S02]  /*7640*/  BAR.SYNC.DEFER_BLOCKING 0x0 ;  /* 0x0000000000007b1d */ /* 0x000fe40000010000 */
[----:B------:R-:W-:-:S04]  /*7650*/  LEA R12, P2, R4, UR12, 0x1 ;  /* 0x0000000c040c7c11 */ /* 0x000fc8000f8408ff */
[----:B------:R-:W-:Y:S02]  /*7660*/  LEA.HI.X.SX32 R19, R4, UR13, 0x1, P2 ;  /* 0x0000000d04137c11 */ /* 0x000fe400090f0eff */
[CC--:B------:R-:W-:Y:S02]  /*7670*/  LEA R4, P2, R5.reuse, R12.reuse, 0x1 ;  /* 0x0000000c05047211 */ /* 0x0c0fe400078408ff */
[CC--:B------:R-:W-:Y:S02]  /*7680*/  LEA R6, P3, R0.reuse, R12.reuse, 0x1 ;  /* 0x0000000c00067211 */ /* 0x0c0fe400078608ff */
[-C--:B------:R-:W-:Y:S02]  /*7690*/  LEA.HI.X.SX32 R5, R5, R19.reuse, 0x1, P2 ;  /* 0x0000001305057211 */ /* 0x080fe400010f0eff */
[----:B------:R-:W-:Y:S01]  /*76a0*/  LEA.HI.X.SX32 R7, R0, R19, 0x1, P3 ;  /* 0x0000001300077211 */ /* 0x000fe200018f0eff */
[----:B------:R-:W-:Y:S01]  /*76b0*/  IMAD R0, R15, UR5, RZ ;  /* 0x000000050f007c24 */ /* 0x000fe2000f8e02ff */
[C---:B------:R-:W-:Y:S01]  /*76c0*/  ISETP.LT.AND P3, PT, R14.reuse, UR15, !P0 ;  /* 0x0000000f0e007c0c */ /* 0x040fe2000c761270 */
[----:B------:R-:W-:Y:S01]  /*76d0*/  IMAD R14, R14, UR5, RZ ;  /* 0x000000050e0e7c24 */ /* 0x000fe2000f8e02ff */
[----:B------:R-:W-:-:S04]  /*76e0*/  LEA R2, P6, R3, R12, 0x1 ;  /* 0x0000000c03027211 */ /* 0x000fc800078c08ff */
[----:B------:R-:W-:Y:S02]  /*76f0*/  LEA R8, P2, R14, R12, 0x1 ;  /* 0x0000000c0e087211 */ /* 0x000fe400078408ff */
[----:B------:R-:W-:Y:S01]  /*7700*/  LEA.HI.X.SX32 R3, R3, R19, 0x1, P6 ;  /* 0x0000001303037211 */ /* 0x000fe200030f0eff */
[----:B------:R0:W1:Y:S02]  /*7710*/  LDSM.16.M88.4 R28, [R18] ;  /* 0x00000000121c783b */ /* 0x0000640000000200 */
[----:B0-----:R-:W-:Y:S01]  /*7720*/  IMAD R18, R17, UR5, RZ ;  /* 0x0000000511127c24 */ /* 0x001fe2000f8e02ff */
[----:B-1----:R-:W-:Y:S01]  /*7730*/  PRMT R9, R28, 0x7632, R9 ;  /* 0x000076321c097816 */ /* 0x002fe20000000009 */
[----:B------:R0:W-:Y:S04]  /*7740*/  @P1 STG.E.U16 desc[UR20][R4.64], R28 ;  /* 0x0000001c04001986 */ /* 0x0001e8000c101514 */
[----:B------:R1:W-:Y:S01]  /*7750*/  @P4 STG.E.U16 desc[UR20][R6.64], R9 ;  /* 0x0000000906004986 */ /* 0x0003e2000c101514 */
[C---:B------:R-:W-:Y:S01]  /*7760*/  ISETP.LT.AND P4, PT, R13.reuse, UR15, !P0 ;  /* 0x0000000f0d007c0c */ /* 0x040fe2000c781270 */
[----:B------:R-:W-:-:S02]  /*7770*/  IMAD R13, R13, UR5, RZ ;  /* 0x000000050d0d7c24 */ /* 0x000fc4000f8e02ff */
[----:B------:R2:W-:Y:S03]  /*7780*/  @P5 STG.E.U16 desc[UR20][R2.64], R29 ;  /* 0x0000001d02005986 */ /* 0x0005e6000c101514 */
[----:B0-----:R-:W-:-:S04]  /*7790*/  LEA R4, P1, R13, R12, 0x1 ;  /* 0x0000000c0d047211 */ /* 0x001fc800078208ff */
[-C--:B------:R-:W-:Y:S02]  /*77a0*/  LEA.HI.X.SX32 R5, R13, R19.reuse, 0x1, P1 ;  /* 0x000000130d057211 */ /* 0x080fe400008f0eff */
[-C--:B------:R-:W-:Y:S02]  /*77b0*/  LEA R10, P1, R11, R12.reuse, 0x1 ;  /* 0x0000000c0b0a7211 */ /* 0x080fe400078208ff */
[----:B-1----:R-:W-:Y:S02]  /*77c0*/  LEA R6, P6, R0, R12, 0x1 ;  /* 0x0000000c00067211 */ /* 0x002fe400078c08ff */
[-C--:B------:R-:W-:Y:S02]  /*77d0*/  LEA.HI.X.SX32 R9, R14, R19.reuse, 0x1, P2 ;  /* 0x000000130e097211 */ /* 0x080fe400010f0eff */
[----:B------:R-:W-:Y:S02]  /*77e0*/  ISETP.LT.AND P2, PT, R15, UR15, !P0 ;  /* 0x0000000f0f007c0c */ /* 0x000fe4000c741270 */
[----:B------:R-:W-:-:S02]  /*77f0*/  LEA.HI.X.SX32 R11, R11, R19, 0x1, P1 ;  /* 0x000000130b0b7211 */ /* 0x000fc400008f0eff */
[----:B------:R-:W-:Y:S02]  /*7800*/  ISETP.LT.AND P1, PT, R16, UR15, !P0 ;  /* 0x0000000f10007c0c */ /* 0x000fe4000c721270 */
[----:B------:R-:W-:Y:S02]  /*7810*/  ISETP.LT.AND P0, PT, R17, UR15, !P0 ;  /* 0x0000000f11007c0c */ /* 0x000fe4000c701270 */
[-C--:B------:R-:W-:Y:S02]  /*7820*/  LEA.HI.X.SX32 R7, R0, R19.reuse, 0x1, P6 ;  /* 0x0000001300077211 */ /* 0x080fe400030f0eff */
[----:B------:R-:W-:Y:S02]  /*7830*/  PRMT R0, R29, 0x7632, R0 ;  /* 0x000076321d007816 */ /* 0x000fe40000000000 */
[----:B------:R-:W-:Y:S02]  /*7840*/  LEA R12, P6, R18, R12, 0x1 ;  /* 0x0000000c120c7211 */ /* 0x000fe400078c08ff */
[----:B--2---:R-:W-:Y:S01]  /*7850*/  PRMT R3, R30, 0x7632, R3 ;  /* 0x000076321e037816 */ /* 0x004fe20000000003 */
[----:B------:R0:W-:Y:S01]  /*7860*/  @P4 STG.E.U16 desc[UR20][R4.64], R0 ;  /* 0x0000000004004986 */ /* 0x0001e2000c101514 */
[----:B------:R-:W-:-:S03]  /*7870*/  LEA.HI.X.SX32 R13, R18, R19, 0x1, P6 ;  /* 0x00000013120d7211 */ /* 0x000fc600030f0eff */
[----:B------:R1:W-:Y:S04]  /*7880*/  @P3 STG.E.U16 desc[UR20][R8.64], R30 ;  /* 0x0000001e08003986 */ /* 0x0003e8000c101514 */
[----:B------:R1:W-:Y:S01]  /*7890*/  @P2 STG.E.U16 desc[UR20][R6.64], R3 ;  /* 0x0000000306002986 */ /* 0x0003e2000c101514 */
[----:B0-----:R-:W-:-:S03]  /*78a0*/  PRMT R5, R31, 0x7632, R5 ;  /* 0x000076321f057816 */ /* 0x001fc60000000005 */
[----:B------:R1:W-:Y:S04]  /*78b0*/  @P1 STG.E.U16 desc[UR20][R10.64], R31 ;  /* 0x0000001f0a001986 */ /* 0x0003e8000c101514 */
[----:B------:R1:W-:Y:S01]  /*78c0*/  @P0 STG.E.U16 desc[UR20][R12.64], R5 ;  /* 0x000000050c000986 */ /* 0x0003e2000c101514 */
[----:B------:R-:W-:Y:S06]  /*78d0*/  BAR.SYNC.DEFER_BLOCKING 0x0 ;  /* 0x0000000000007b1d */ /* 0x000fec0000010000 */
[----:B------:R-:W-:Y:S05]  /*78e0*/  BRA.U UP0, `(.L_x_13) ;  /* 0x00000001009c7547 */ /* 0x000fea000b800000 */
[----:B------:R-:W0:Y:S01]  /*78f0*/  S2UR UR5, SR_CgaCtaId ;  /* 0x00000000000579c3 */ /* 0x000e220000008800 */
[----:B------:R-:W-:Y:S01]  /*7900*/  NOP ;  /* 0x0000000000007918 */ /* 0x000fe20000000000 */
[----:B------:R-:W-:Y:S01]  /*7910*/  UMOV UR4, 0x50 ;  /* 0x0000005000047882 */ /* 0x000fe20000000000 */
[----:B------:R-:W-:Y:S02]  /*7920*/  IMAD.U32 R0, RZ, RZ, UR10 ;  /* 0x0000000aff007e24 */ /* 0x000fe4000f8e00ff */
[----:B-1----:R-:W-:-:S03]  /*7930*/  IMAD.MOV.U32 R3, RZ, RZ, 0x1 ;  /* 0x00000001ff037424 */ /* 0x002fc600078e00ff */
[----:B------:R-:W-:-:S04]  /*7940*/  LOP3.LUT R0, R0, 0xffff, RZ, 0xc0, !PT ;  /* 0x0000ffff00007812 */ /* 0x000fc800078ec0ff */
[----:B------:R-:W-:-:S05]  /*7950*/  SHF.R.U32.HI R0, RZ, 0x5, R0 ;  /* 0x00000005ff007819 */ /* 0x000fca0000011600 */
[----:B------:R-:W-:Y:S01]  /*7960*/  VIADD R2, R0, 0x10 ;  /* 0x0000001000027836 */ /* 0x000fe20000000000 */
[----:B------:R-:W-:Y:S01]  /*7970*/  SHF.L.U32 R0, R3, R0, RZ ;  /* 0x0000000003007219 */ /* 0x000fe200000006ff */
[----:B0-----:R-:W-:-:S03]  /*7980*/  ULEA UR6, UR5, UR4, 0x18 ;  /* 0x0000000405067291 */ /* 0x001fc6000f8ec0ff */
[----:B------:R-:W-:-:S04]  /*7990*/  SHF.L.U32 R3, R3, R2, RZ ;  /* 0x0000000203037219 */ /* 0x000fc800000006ff */
[----:B------:R-:W-:Y:S02]  /*79a0*/  LOP3.LUT R0, R3, R0, RZ, 0xfc, !PT ;  /* 0x0000000003007212 */ /* 0x000fe400078efcff */
[----:B------:R-:W0:Y:S02]  /*79b0*/  LDS R5, [UR6] ;  /* 0x00000006ff057984 */ /* 0x000e240008000800 */
[C---:B------:R-:W-:Y:S02]  /*79c0*/  LOP3.LUT R2, R0.reuse, 0xffff, RZ, 0xc0, !PT ;  /* 0x0000ffff00027812 */ /* 0x040fe400078ec0ff */
[----:B0-----:R-:W-:-:S04]  /*79d0*/  LOP3.LUT R3, R0, 0xffff, R5, 0x80, !PT ;  /* 0x0000ffff00037812 */ /* 0x001fc800078e8005 */
[----:B------:R-:W-:-:S13]  /*79e0*/  ISETP.NE.AND P0, PT, R3, R2, PT ;  /* 0x000000020300720c */ /* 0x000fda0003f05270 */
[----:B------:R-:W-:Y:S05]  /*79f0*/  @P0 BRA `(.L_x_14) ;  /* 0x0000000000500947 */ /* 0x000fea0003800000 */
[----:B------:R-:W-:Y:S02]  /*7a00*/  SHF.R.U32.HI R5, RZ, 0x10, R5 ;  /* 0x00000010ff057819 */ /* 0x000fe40000011605 */
[----:B------:R-:W-:-:S04]  /*7a10*/  SHF.R.U32.HI R2, RZ, 0x10, R0 ;  /* 0x00000010ff027819 */ /* 0x000fc80000011600 */
[----:B------:R-:W-:-:S04]  /*7a20*/  LOP3.LUT R5, R5, R2, RZ, 0xc0, !PT ;  /* 0x0000000205057212 */ /* 0x000fc800078ec0ff */
[----:B------:R-:W-:-:S13]  /*7a30*/  ISETP.NE.AND P0, PT, R5, R2, PT ;  /* 0x000000020500720c */ /* 0x000fda0003f05270 */
[----:B------:R-:W-:Y:S05]  /*7a40*/  @P0 BRA `(.L_x_15) ;  /* 0x0000000000300947 */ /* 0x000fea0003800000 */
[----:B------:R-:W-:Y:S01]  /*7a50*/  R2UR UR4, R0 ;  /* 0x00000000000472ca */ /* 0x000fe200000e0000 */
[----:B------:R-:W-:Y:S01]  /*7a60*/  VOTEU.ANY UR5, UPT, PT ;  /* 0x0000000000057886 */ /* 0x000fe200038e0100 */
[----:B------:R-:W0:Y:S01]  /*7a70*/  S2R R0, SR_LANEID ;  /* 0x0000000000007919 */ /* 0x000e220000000000 */
[----:B------:R-:W-:-:S10]  /*7a80*/  UFLO.U32 UR5, UR5 ;  /* 0x00000005000572bd */ /* 0x000fd400080e0000 */
[----:B------:R-:W-:-:S06]  /*7a90*/  ULOP3.LUT UR4, URZ, UR4, URZ, 0x33, !UPT ;  /* 0x00000004ff047292 */ /* 0x000fcc000f8e33ff */
[----:B------:R-:W-:-:S04]  /*7aa0*/  IMAD.U32 R2, RZ, RZ, UR4 ;  /* 0x00000004ff027e24 */ /* 0x000fc8000f8e00ff */
[----:B------:R-:W1:Y:S02]  /*7ab0*/  REDUX UR7, R2 ;  /* 0x00000000020773c4 */ /* 0x000e640000000000 */
[----:B------:R2:W-:Y:S01]  /*7ac0*/  UTCATOMSWS.AND URZ, UR4 ;  /* 0x0000000400ff79e3 */ /* 0x0005e20008000000 */
[----:B0-----:R-:W-:Y:S01]  /*7ad0*/  ISETP.EQ.U32.AND P0, PT, R0, UR5, PT ;  /* 0x0000000500007c0c */ /* 0x001fe2000bf02070 */
[----:B-1----:R-:W-:-:S12]  /*7ae0*/  IMAD.U32 R0, RZ, RZ, UR7 ;  /* 0x00000007ff007e24 */ /* 0x002fd8000f8e00ff */
[----:B------:R2:W-:Y:S01]  /*7af0*/  @P0 ATOMS.AND RZ, [UR6], R0 ;  /* 0x00000000ffff098c */ /* 0x0005e2000a800006 */
[----:B------:R-:W-:Y:S05]  /*7b00*/  BRA `(.L_x_13) ;  /* 0x0000000000147947 */ /* 0x000fea0003800000 */
.L_x_15:
[----:B------:R-:W-:-:S07]  /*7b10*/  MOV R2, 0x7b30 ;  /* 0x00007b3000027802 */ /* 0x000fce0000000f00 */
[----:B------:R-:W-:Y:S05]  /*7b20*/  CALL.REL.NOINC `($__internal_0_$__cuda_sm10x_tcgen05_guardrail_trap_col_being_dealloced_not_returned_by_alloc) ;  /* 0x00000000002c7944 */ /* 0x000fea0003c00000 */
[----:B------:R-:W-:Y:S05]  /*7b30*/  BRA `(.L_x_13) ;  /* 0x0000000000087947 */ /* 0x000fea0003800000 */
.L_x_14:
[----:B------:R-:W-:-:S07]  /*7b40*/  MOV R2, 0x7b60 ;  /* 0x00007b6000027802 */ /* 0x000fce0000000f00 */
[----:B------:R-:W-:Y:S05]  /*7b50*/  CALL.REL.NOINC `($__internal_2_$__cuda_sm10x_tcgen05_guardrail_trap_unallocated_columns_being_dealloced) ;  /* 0x0000000000387944 */ /* 0x000fea0003c00000 */
.L_x_13:
[----:B------:R-:W-:Y:S01]  /*7b60*/  NOP ;  /* 0x0000000000007918 */ /* 0x000fe20000000000 */
[----:B--2---:R-:W-:Y:S05]  /*7b70*/  EXIT ;  /* 0x000000000000794d */ /* 0x004fea0003800000 */
.L_x_8:
[----:B------:R-:W0:Y:S02]  /*7b80*/  SYNCS.PHASECHK.TRANS64.TRYWAIT P0, [UR13], R38 ;  /* 0x00000026ff0075a7 */ /* 0x000e24000800110d */
[----:B0-----:R-:W-:Y:S05]  /*7b90*/  @!P0 BRA `(.L_x_8) ;  /* 0xfffffffc00f88947 */ /* 0x001fea000383ffff */
[----:B------:R-:W-:Y:S05]  /*7ba0*/  BRA `(.L_x_16) ;  /* 0xffffffdc00047947 */ /* 0x000fea000383ffff */
.L_x_12:
[----:B------:R-:W1:Y:S02]  /*7bb0*/  SYNCS.PHASECHK.TRANS64.TRYWAIT P0, [UR13], R4 ;  /* 0x00000004ff0075a7 */ /* 0x000e64000800110d */
[----:B-1----:R-:W-:Y:S05]  /*7bc0*/  @!P0 BRA `(.L_x_12) ;  /* 0xfffffffc00f88947 */ /* 0x002fea000383ffff */
[----:B------:R-:W-:Y:S05]  /*7bd0*/  BRA `(.L_x_11) ;  /* 0xfffffff8000c7947 */ /* 0x000fea000383ffff */
        .weak           $__internal_0_$__cuda_sm10x_tcgen05_guardrail_trap_col_being_dealloced_not_returned_by_alloc
        .type           $__internal_0_$__cuda_sm10x_tcgen05_guardrail_trap_col_being_dealloced_not_returned_by_alloc,@function
        .size           $__internal_0_$__cuda_sm10x_tcgen05_guardrail_trap_col_being_dealloced_not_returned_by_alloc,($__internal_1_$__cuda_sm10x_tcgen05_guardrail_trap_phase_invalid_during_alloc - $__internal_0_$__cuda_sm10x_tcgen05_guardrail_trap_col_being_dealloced_not_returned_by_alloc)
$__internal_0_$__cuda_sm10x_tcgen05_guardrail_trap_col_being_dealloced_not_returned_by_alloc:
[----:B------:R-:W-:Y:S05]  /*7be0*/  BPT.TRAP 0x1 ;  /* 0x000000040000795c */ /* 0x000fea0000300000 */
[----:B------:R-:W-:-:S04]  /*7bf0*/  IMAD.MOV.U32 R3, RZ, RZ, 0x0 ;  /* 0x00000000ff037424 */ /* 0x000fc800078e00ff */
[----:B------:R-:W-:Y:S05]  /*7c00*/  RET.REL.NODEC R2 `(matmul_kernel) ;  /* 0xffffff8002fc7950 */ /* 0x000fea0003c3ffff */
        .weak           $__internal_1_$__cuda_sm10x_tcgen05_guardrail_trap_phase_invalid_during_alloc
        .type           $__internal_1_$__cuda_sm10x_tcgen05_guardrail_trap_phase_invalid_during_alloc,@function
        .size           $__internal_1_$__cuda_sm10x_tcgen05_guardrail_trap_phase_invalid_during_alloc,($__internal_2_$__cuda_sm10x_tcgen05_guardrail_trap_unallocated_columns_being_dealloced - $__internal_1_$__cuda_sm10x_tcgen05_guardrail_trap_phase_invalid_during_alloc)
$__internal_1_$__cuda_sm10x_tcgen05_guardrail_trap_phase_invalid_during_alloc:
[----:B------:R-:W-:Y:S05]  /*7c10*/  BPT.TRAP 0x1 ;  /* 0x000000040000795c */ /* 0x000fea0000300000 */
[----:B------:R-:W-:-:S04]  /*7c20*/  IMAD.MOV.U32 R3, RZ, RZ, 0x0 ;  /* 0x00000000ff037424 */ /* 0x000fc800078e00ff */
[----:B------:R-:W-:Y:S05]  /*7c30*/  RET.REL.NODEC R2 `(matmul_kernel) ;  /* 0xffffff8002f07950 */ /* 0x000fea0003c3ffff */
        .weak           $__internal_2_$__cuda_sm10x_tcgen05_guardrail_trap_unallocated_columns_being_dealloced
        .type           $__internal_2_$__cuda_sm10x_tcgen05_guardrail_trap_unallocated_columns_being_dealloced,@function
        .size           $__internal_2_$__cuda_sm10x_tcgen05_guardrail_trap_unallocated_columns_being_dealloced,(.L_x_20 - $__internal_2_$__cuda_sm10x_tcgen05_guardrail_trap_unallocated_columns_being_dealloced)
$__internal_2_$__cuda_sm10x_tcgen05_guardrail_trap_unallocated_columns_being_dealloced:
[----:B------:R-:W-:Y:S05]  /*7c40*/  BPT.TRAP 0x1 ;  /* 0x000000040000795c */ /* 0x000fea0000300000 */
[----:B------:R-:W-:-:S04]  /*7c50*/  IMAD.MOV.U32 R3, RZ, RZ, 0x0 ;  /* 0x00000000ff037424 */ /* 0x000fc800078e00ff */
[----:B------:R-:W-:Y:S05]  /*7c60*/  RET.REL.NODEC R2 `(matmul_kernel) ;  /* 0xffffff8002e47950 */ /* 0x000fea0003c3ffff */
.L_x_17:
[----:B------:R-:W-:-:S00]  /*7c70*/  BRA `(.L_x_17) ;  /* 0xfffffffc00fc7947 */ /* 0x000fc0000383ffff */
[----:B------:R-:W-:-:S00]  /*7c80*/  NOP ;  /* 0x0000000000007918 */ /* 0x000fc00000000000 */
[----:B------:R-:W-:-:S00]  /*7c90*/  NOP ;  /* 0x0000000000007918 */ /* 0x000fc00000000000 */
[----:B------:R-:W-:-:S00]  /*7ca0*/  NOP ;  /* 0x0000000000007918 */ /* 0x000fc00000000000 */
[----:B------:R-:W-:-:S00]  /*7cb0*/  NOP ;  /* 0x0000000000007918 */ /* 0x000fc00000000000 */
[----:B------:R-:W-:-:S00]  /*7cc0*/  NOP ;  /* 0x0000000000007918 */ /* 0x000fc00000000000 */
[----:B------:R-:W-:-:S00]  /*7cd0*/  NOP ;  /* 0x0000000000007918 */ /* 0x000fc00000000000 */
[----:B------:R-:W-:-:S00]  /*7ce0*/  NOP ;  /* 0x0000000000007918 */ /* 0x000fc00000000000 */
[----:B------:R-:W-:-:S00]  /*7cf0*/  NOP ;  /* 0x0000000000007918 */ /* 0x000fc00000000000 */
.L_x_20:


//--------------------- .nv.shared.matmul_kernel  --------------------------
	.section	.nv.shared.matmul_kernel,"aw",@nobits
	.sectionflags	@""
	.align	16
	.zero		1024


//--------------------- .nv.shared.reserved.0     --------------------------
	.section	.nv.shared.reserved.0,"aw",@nobits
	.align	8
	.weak		__nv_reservedSMEM_offset_0_alias
	.size		__nv_reservedSMEM_offset_0_alias, 0, 64
	.other		__nv_reservedSMEM_offset_0_alias,@"STO_CUDA_RESERVED_SHARED STV_DEFAULT"
__nv_reservedSMEM_offset_0_alias:
	.zero		0
.nv.shared.reserved.0:
	.zero		64
	.weak		__nv_reservedSMEM_allocation_phase
	.type		__nv_reservedSMEM_allocation_phase,@object
	.size		__nv_reservedSMEM_allocation_phase,(.L_0 - __nv_reservedSMEM_allocation_phase)
__nv_reservedSMEM_allocation_phase:
	.zero		1
.L_0:
	.zero		7
	.weak		__nv_reservedSMEM_devtool_atexit_pc
	.type		__nv_reservedSMEM_devtool_atexit_pc,@object
	.size		__nv_reservedSMEM_devtool_atexit_pc,(__nv_reservedSMEM_allocation_mask - __nv_reservedSMEM_devtool_atexit_pc)
__nv_reservedSMEM_devtool_atexit_pc:
	.zero		8
	.weak		__nv_reservedSMEM_allocation_mask
	.type		__nv_reservedSMEM_allocation_mask,@object
	.size		__nv_reservedSMEM_allocation_mask,(.L_2 - __nv_reservedSMEM_allocation_mask)
__nv_reservedSMEM_allocation_mask:
	.zero		4
.L_2:


//--------------------- .nv.constant0.matmul_kernel --------------------------
	.section	.nv.constant0.matmul_kernel,"a",@progbits
	.sectionflags	@""
	.align	4
.nv.constant0.matmul_kernel:
	.zero		976


//--------------------- SYMBOLS --------------------------

	.type		.nv.reservedSmem.offset0,@object
	.size		.nv.reservedSmem.offset0,0x4
	.type		.nv.reservedSmem.cap,@object
	.size		.nv.reservedSmem.cap,0x4
